// auto-generated by cutlass_sweep.gemm — config: {"arch": "sm_100", "cluster_m": 1, "cluster_n": 2, "dtype": "e5m2", "dtype_b": "e5m2", "layout": "nt", "stages": 0, "tile_k": 64, "tile_m": 128, "tile_n": 256}
#include "cutlass/cutlass.h"
#include "cutlass/gemm/collective/collective_builder.hpp"
#include "cutlass/gemm/device/gemm_universal_adapter.h"
#include "cutlass/gemm/kernel/gemm_universal.hpp"
#include "cutlass/epilogue/collective/collective_builder.hpp"

using ElemA = cutlass::float_e5m2_t;
using ElemB = cutlass::float_e5m2_t;
using ElemCD = cutlass::float_e5m2_t;
using Acc  = float;
using TileShape    = cute::Shape<cute::_128, cute::_256, cute::_64>;
using ClusterShape = cute::Shape<cute::_1, cute::_2, cute::_1>;

using CollectiveEpilogue = typename cutlass::epilogue::collective::CollectiveBuilder<
    cutlass::arch::Sm100, cutlass::arch::OpClassTensorOp,
    TileShape, ClusterShape,
    cutlass::epilogue::collective::EpilogueTileAuto,
    Acc, Acc,
    ElemCD, cutlass::layout::RowMajor, 128 / cutlass::sizeof_bits<ElemCD>::value,
    ElemCD, cutlass::layout::RowMajor, 128 / cutlass::sizeof_bits<ElemCD>::value,
    cutlass::epilogue::collective::EpilogueScheduleAuto
  >::CollectiveOp;

using CollectiveMainloop = typename cutlass::gemm::collective::CollectiveBuilder<
    cutlass::arch::Sm100, cutlass::arch::OpClassTensorOp,
    ElemA, cutlass::layout::RowMajor, 128 / cutlass::sizeof_bits<ElemA>::value,
    ElemB, cutlass::layout::ColumnMajor, 128 / cutlass::sizeof_bits<ElemB>::value,
    Acc,
    TileShape, ClusterShape,
    cutlass::gemm::collective::StageCountAutoCarveout<static_cast<int>(sizeof(typename CollectiveEpilogue::SharedStorage))>,
    cutlass::gemm::collective::KernelScheduleAuto
  >::CollectiveOp;

using GemmKernel = cutlass::gemm::kernel::GemmUniversal<
    cute::Shape<int,int,int,int>,
    CollectiveMainloop,
    CollectiveEpilogue
>;
using Gemm = cutlass::gemm::device::GemmUniversalAdapter<GemmKernel>;

// Force the device kernel symbol into the cubin without needing a host main.
auto* _anchor = &cutlass::device_kernel<GemmKernel>;


// ===== COMPILED SASS (sm_100a) =====

	.target	sm_100a

	.elftype	@"ET_EXEC"


//--------------------- .note.nv.tkinfo           --------------------------
	.section	.note.nv.tkinfo,"",@"SHT_NOTE"
	.sectionflags	@"SHF_NOTE_NV_TKINFO"
	.tkinfo
        /*0018*/ 	.word	0x00000002
        /*0030*/ 	.string	""
        /*0030*/ 	.string	"ptxas"
        /*0030*/ 	.string	"Cuda compilation tools, release 13.0, V13.0.88"
        /*0030*/ 	.string	"Build cuda_13.0.r13.0/compiler.36424714_0"
        /*0030*/ 	.string	"-arch sm_100a -m 64 "



//--------------------- .note.nv.cuinfo           --------------------------
	.section	.note.nv.cuinfo,"",@"SHT_NOTE"
	.sectionflags	@"SHF_NOTE_NV_CUINFO"
        /*0018*/ 	.short	0x0002
        /*001a*/ 	.short	0x0064
        /*001c*/ 	.short	0x0082
	.zero		2


//--------------------- .nv.info                  --------------------------
	.section	.nv.info,"",@"SHT_CUDA_INFO"
	.align	4


	//----- nvinfo : EIATTR_REGCOUNT
	.align		4
        /*0000*/ 	.byte	0x04, 0x2f
        /*0002*/ 	.short	(.L_20 - .L_19)
	.align		4
.L_19:
        /*0004*/ 	.word	index@(_ZN7cutlass13device_kernelINS_4gemm6kernel13GemmUniversalIN4cute5tupleIJiiiiEEENS1_10collective13CollectiveMmaINS1_35MainloopSm100TmaUmmaWarpSpecializedILi7ELi2ELi2ENS5_IJNS4_1CILi1EEENSA_ILi2EEESB_EEEEENS5_IJNSA_ILi128EEENSA_ILi256EEENSA_ILi64EEEEEENS_12float_e5m2_tENS5_IJlSB_lEEESJ_SK_NS4_8TiledMMAINS4_8MMA_AtomIJNS4_10MMA_TraitsINS4_19SM100_MMA_F8F6F4_SSEJSJ_SJ_fSF_SG_NS4_17integral_constantINS4_4UMMA5MajorELSR_0EEESS_NSP_INSQ_7ScaleInELST_0EEESU_EEEEEENS4_6LayoutINS5_IJSB_SB_SB_EEENS5_IJNSA_ILi0EEESZ_SZ_EEEEENS5_IJNS4_10UnderscoreES12_S12_EEEEENS4_23SM90_TMA_LOAD_MULTICASTENS4_14ComposedLayoutINS4_7SwizzleILi2ELi4ELi3EEENS4_18smem_ptr_flag_bitsILi8EEENSX_INS5_IJNSA_ILi8EEESH_EEENS5_IJSH_SB_EEEEEEEvNS4_8identityENS4_13SM90_TMA_LOADES1F_vS1G_EENS_8epilogue10collective18CollectiveEpilogueINS1J_23Sm100TmaWarpSpecializedILi4ELi2ELi64ELb0ELb0EEEJSI_NS5_IJNSX_ISF_SB_EENSX_ISH_SB_EEEEESJ_SK_SJ_SK_NS1J_6fusion15FusionCallbacksIS1N_NS1R_17LinearCombinationISJ_fSJ_fLNS_15FloatRoundStyleE2EEESI_S1Q_JEEENS4_5SM1004TMEM4LOAD26SM100_TMEM_LOAD_32dp32b64xES1H_S1F_NS4_39AutoVectorizingCopyWithAssumedAlignmentILi128EEENS4_14SM90_TMA_STOREES1F_S22_S22_EEEvvEEEEvNT_6ParamsE)
        /*0008*/ 	.word	0x000000ce


	//----- nvinfo : EIATTR_FRAME_SIZE
	.align		4
.L_20:
        /*000c*/ 	.byte	0x04, 0x11
        /*000e*/ 	.short	(.L_22 - .L_21)
	.align		4
.L_21:
        /*0010*/ 	.word	index@($__internal_2_$__cuda_sm10x_tcgen05_guardrail_trap_unallocated_columns_being_dealloced)
        /*0014*/ 	.word	0x00000000


	//----- nvinfo : EIATTR_FRAME_SIZE
	.align		4
.L_22:
        /*0018*/ 	.byte	0x04, 0x11
        /*001a*/ 	.short	(.L_24 - .L_23)
	.align		4
.L_23:
        /*001c*/ 	.word	index@($__internal_1_$__cuda_sm10x_tcgen05_guardrail_trap_phase_invalid_during_alloc)
        /*0020*/ 	.word	0x00000000


	//----- nvinfo : EIATTR_FRAME_SIZE
	.align		4
.L_24:
        /*0024*/ 	.byte	0x04, 0x11
        /*0026*/ 	.short	(.L_26 - .L_25)
	.align		4
.L_25:
        /*0028*/ 	.word	index@($__internal_0_$__cuda_sm10x_tcgen05_guardrail_trap_col_being_dealloced_not_returned_by_alloc)
        /*002c*/ 	.word	0x00000000


	//----- nvinfo : EIATTR_FRAME_SIZE
	.align		4
.L_26:
        /*0030*/ 	.byte	0x04, 0x11
        /*0032*/ 	.short	(.L_28 - .L_27)
	.align		4
.L_27:
        /*0034*/ 	.word	index@(_ZN7cutlass13device_kernelINS_4gemm6kernel13GemmUniversalIN4cute5tupleIJiiiiEEENS1_10collective13CollectiveMmaINS1_35MainloopSm100TmaUmmaWarpSpecializedILi7ELi2ELi2ENS5_IJNS4_1CILi1EEENSA_ILi2EEESB_EEEEENS5_IJNSA_ILi128EEENSA_ILi256EEENSA_ILi64EEEEEENS_12float_e5m2_tENS5_IJlSB_lEEESJ_SK_NS4_8TiledMMAINS4_8MMA_AtomIJNS4_10MMA_TraitsINS4_19SM100_MMA_F8F6F4_SSEJSJ_SJ_fSF_SG_NS4_17integral_constantINS4_4UMMA5MajorELSR_0EEESS_NSP_INSQ_7ScaleInELST_0EEESU_EEEEEENS4_6LayoutINS5_IJSB_SB_SB_EEENS5_IJNSA_ILi0EEESZ_SZ_EEEEENS5_IJNS4_10UnderscoreES12_S12_EEEEENS4_23SM90_TMA_LOAD_MULTICASTENS4_14ComposedLayoutINS4_7SwizzleILi2ELi4ELi3EEENS4_18smem_ptr_flag_bitsILi8EEENSX_INS5_IJNSA_ILi8EEESH_EEENS5_IJSH_SB_EEEEEEEvNS4_8identityENS4_13SM90_TMA_LOADES1F_vS1G_EENS_8epilogue10collective18CollectiveEpilogueINS1J_23Sm100TmaWarpSpecializedILi4ELi2ELi64ELb0ELb0EEEJSI_NS5_IJNSX_ISF_SB_EENSX_ISH_SB_EEEEESJ_SK_SJ_SK_NS1J_6fusion15FusionCallbacksIS1N_NS1R_17LinearCombinationISJ_fSJ_fLNS_15FloatRoundStyleE2EEESI_S1Q_JEEENS4_5SM1004TMEM4LOAD26SM100_TMEM_LOAD_32dp32b64xES1H_S1F_NS4_39AutoVectorizingCopyWithAssumedAlignmentILi128EEENS4_14SM90_TMA_STOREES1F_S22_S22_EEEvvEEEEvNT_6ParamsE)
        /*0038*/ 	.word	0x00000000


	//----- nvinfo : EIATTR_MIN_STACK_SIZE
	.align		4
.L_28:
        /*003c*/ 	.byte	0x04, 0x12
        /*003e*/ 	.short	(.L_30 - .L_29)
	.align		4
.L_29:
        /*0040*/ 	.word	index@(_ZN7cutlass13device_kernelINS_4gemm6kernel13GemmUniversalIN4cute5tupleIJiiiiEEENS1_10collective13CollectiveMmaINS1_35MainloopSm100TmaUmmaWarpSpecializedILi7ELi2ELi2ENS5_IJNS4_1CILi1EEENSA_ILi2EEESB_EEEEENS5_IJNSA_ILi128EEENSA_ILi256EEENSA_ILi64EEEEEENS_12float_e5m2_tENS5_IJlSB_lEEESJ_SK_NS4_8TiledMMAINS4_8MMA_AtomIJNS4_10MMA_TraitsINS4_19SM100_MMA_F8F6F4_SSEJSJ_SJ_fSF_SG_NS4_17integral_constantINS4_4UMMA5MajorELSR_0EEESS_NSP_INSQ_7ScaleInELST_0EEESU_EEEEEENS4_6LayoutINS5_IJSB_SB_SB_EEENS5_IJNSA_ILi0EEESZ_SZ_EEEEENS5_IJNS4_10UnderscoreES12_S12_EEEEENS4_23SM90_TMA_LOAD_MULTICASTENS4_14ComposedLayoutINS4_7SwizzleILi2ELi4ELi3EEENS4_18smem_ptr_flag_bitsILi8EEENSX_INS5_IJNSA_ILi8EEESH_EEENS5_IJSH_SB_EEEEEEEvNS4_8identityENS4_13SM90_TMA_LOADES1F_vS1G_EENS_8epilogue10collective18CollectiveEpilogueINS1J_23Sm100TmaWarpSpecializedILi4ELi2ELi64ELb0ELb0EEEJSI_NS5_IJNSX_ISF_SB_EENSX_ISH_SB_EEEEESJ_SK_SJ_SK_NS1J_6fusion15FusionCallbacksIS1N_NS1R_17LinearCombinationISJ_fSJ_fLNS_15FloatRoundStyleE2EEESI_S1Q_JEEENS4_5SM1004TMEM4LOAD26SM100_TMEM_LOAD_32dp32b64xES1H_S1F_NS4_39AutoVectorizingCopyWithAssumedAlignmentILi128EEENS4_14SM90_TMA_STOREES1F_S22_S22_EEEvvEEEEvNT_6ParamsE)
        /*0044*/ 	.word	0x00000000
.L_30:


//--------------------- .nv.compat                --------------------------
	.section	.nv.compat,"",@"SHT_CUDA_COMPAT_INFO"
	.align	4
        /*0000*/ 	.byte	0x02, 0x09, 0x01, 0x00, 0x02, 0x02, 0x02, 0x00, 0x02, 0x05, 0x05, 0x00, 0x03, 0x07, 0x01, 0x01
        /*0010*/ 	.byte	0x02, 0x03, 0x01, 0x00, 0x02, 0x06, 0x01, 0x00, 0x04, 0x0b, 0x08, 0x00, 0x09, 0x00, 0x00, 0x00
        /*0020*/ 	.byte	0x00, 0x00, 0x00, 0x00


//--------------------- .nv.info._ZN7cutlass13device_kernelINS_4gemm6kernel13GemmUniversalIN4cute5tupleIJiiiiEEENS1_10collective13CollectiveMmaINS1_35MainloopSm100TmaUmmaWarpSpecializedILi7ELi2ELi2ENS5_IJNS4_1CILi1EEENSA_ILi2EEESB_EEEEENS5_IJNSA_ILi128EEENSA_ILi256EEENSA_ILi64EEEEEENS_12float_e5m2_tENS5_IJlSB_lEEESJ_SK_NS4_8TiledMMAINS4_8MMA_AtomIJNS4_10MMA_TraitsINS4_19SM100_MMA_F8F6F4_SSEJSJ_SJ_fSF_SG_NS4_17integral_constantINS4_4UMMA5MajorELSR_0EEESS_NSP_INSQ_7ScaleInELST_0EEESU_EEEEEENS4_6LayoutINS5_IJSB_SB_SB_EEENS5_IJNSA_ILi0EEESZ_SZ_EEEEENS5_IJNS4_10UnderscoreES12_S12_EEEEENS4_23SM90_TMA_LOAD_MULTICASTENS4_14ComposedLayoutINS4_7SwizzleILi2ELi4ELi3EEENS4_18smem_ptr_flag_bitsILi8EEENSX_INS5_IJNSA_ILi8EEESH_EEENS5_IJSH_SB_EEEEEEEvNS4_8identityENS4_13SM90_TMA_LOADES1F_vS1G_EENS_8epilogue10collective18CollectiveEpilogueINS1J_23Sm100TmaWarpSpecializedILi4ELi2ELi64ELb0ELb0EEEJSI_NS5_IJNSX_ISF_SB_EENSX_ISH_SB_EEEEESJ_SK_SJ_SK_NS1J_6fusion15FusionCallbacksIS1N_NS1R_17LinearCombinationISJ_fSJ_fLNS_15FloatRoundStyleE2EEESI_S1Q_JEEENS4_5SM1004TMEM4LOAD26SM100_TMEM_LOAD_32dp32b64xES1H_S1F_NS4_39AutoVectorizingCopyWithAssumedAlignmentILi128EEENS4_14SM90_TMA_STOREES1F_S22_S22_EEEvvEEEEvNT_6ParamsE --------------------------
	.section	.nv.info._ZN7cutlass13device_kernelINS_4gemm6kernel13GemmUniversalIN4cute5tupleIJiiiiEEENS1_10collective13CollectiveMmaINS1_35MainloopSm100TmaUmmaWarpSpecializedILi7ELi2ELi2ENS5_IJNS4_1CILi1EEENSA_ILi2EEESB_EEEEENS5_IJNSA_ILi128EEENSA_ILi256EEENSA_ILi64EEEEEENS_12float_e5m2_tENS5_IJlSB_lEEESJ_SK_NS4_8TiledMMAINS4_8MMA_AtomIJNS4_10MMA_TraitsINS4_19SM100_MMA_F8F6F4_SSEJSJ_SJ_fSF_SG_NS4_17integral_constantINS4_4UMMA5MajorELSR_0EEESS_NSP_INSQ_7ScaleInELST_0EEESU_EEEEEENS4_6LayoutINS5_IJSB_SB_SB_EEENS5_IJNSA_ILi0EEESZ_SZ_EEEEENS5_IJNS4_10UnderscoreES12_S12_EEEEENS4_23SM90_TMA_LOAD_MULTICASTENS4_14ComposedLayoutINS4_7SwizzleILi2ELi4ELi3EEENS4_18smem_ptr_flag_bitsILi8EEENSX_INS5_IJNSA_ILi8EEESH_EEENS5_IJSH_SB_EEEEEEEvNS4_8identityENS4_13SM90_TMA_LOADES1F_vS1G_EENS_8epilogue10collective18CollectiveEpilogueINS1J_23Sm100TmaWarpSpecializedILi4ELi2ELi64ELb0ELb0EEEJSI_NS5_IJNSX_ISF_SB_EENSX_ISH_SB_EEEEESJ_SK_SJ_SK_NS1J_6fusion15FusionCallbacksIS1N_NS1R_17LinearCombinationISJ_fSJ_fLNS_15FloatRoundStyleE2EEESI_S1Q_JEEENS4_5SM1004TMEM4LOAD26SM100_TMEM_LOAD_32dp32b64xES1H_S1F_NS4_39AutoVectorizingCopyWithAssumedAlignmentILi128EEENS4_14SM90_TMA_STOREES1F_S22_S22_EEEvvEEEEvNT_6ParamsE,"",@"SHT_CUDA_INFO"
	.sectionflags	@""
	.align	4


	//----- nvinfo : EIATTR_CUDA_API_VERSION
	.align		4
        /*0000*/ 	.byte	0x04, 0x37
        /*0002*/ 	.short	(.L_32 - .L_31)
.L_31:
        /*0004*/ 	.word	0x00000082


	//----- nvinfo : EIATTR_KPARAM_INFO
	.align		4
.L_32:
        /*0008*/ 	.byte	0x04, 0x17
        /*000a*/ 	.short	(.L_34 - .L_33)
.L_33:
        /*000c*/ 	.word	0x00000000
        /*0010*/ 	.short	0x0000
        /*0012*/ 	.short	0x0000
        /*0014*/ 	.byte	0x00, 0xf0, 0x01, 0x20


	//----- nvinfo : EIATTR_AT_ENTRY_FRAGMENTS
	.align		4
.L_34:
        /*0018*/ 	.byte	0x04, 0x4f
        /*001a*/ 	.short	(.L_36 - .L_35)


	//   ....[0]....
.L_35:
        /*001c*/ 	.word	0x00000006


	//----- nvinfo : EIATTR_RESERVED_SMEM_USED
	.align		4
.L_36:
        /*0020*/ 	.byte	0x01, 0x41
	.zero		2


	//----- nvinfo : EIATTR_SPARSE_MMA_MASK
	.align		4
        /*0024*/ 	.byte	0x03, 0x50
        /*0026*/ 	.short	0x0000


	//----- nvinfo : EIATTR_TCGEN05_1CTA_USED
	.align		4
        /*0028*/ 	.byte	0x01, 0x51
	.zero		2


	//----- nvinfo : EIATTR_MAXREG_COUNT
	.align		4
        /*002c*/ 	.byte	0x03, 0x1b
        /*002e*/ 	.short	0x00ff


	//----- nvinfo : EIATTR_NUM_BARRIERS
	.align		4
        /*0030*/ 	.byte	0x02, 0x4c
        /*0032*/ 	.byte	0x07
	.zero		1


	//----- nvinfo : EIATTR_EXTERNS
	.align		4
        /*0034*/ 	.byte	0x04, 0x0f
        /*0036*/ 	.short	(.L_38 - .L_37)


	//   ....[0]....
	.align		4
.L_37:
        /*0038*/ 	.word	index@(__assertfail)


	//----- nvinfo : EIATTR_MERCURY_ISA_VERSION
	.align		4
.L_38:
        /*003c*/ 	.byte	0x03, 0x5f
        /*003e*/ 	.short	0x0101


	//----- nvinfo : EIATTR_INT_WARP_WIDE_INSTR_OFFSETS
	.align		4
        /*0040*/ 	.byte	0x04, 0x31
        /*0042*/ 	.short	(.L_40 - .L_39)


	//   ....[0]....
.L_39:
        /*0044*/ 	.word	0x00003c60


	//   ....[1]....
        /*0048*/ 	.word	0x00003c80


	//   ....[2]....
        /*004c*/ 	.word	0x00003cb0


	//   ....[3]....
        /*0050*/ 	.word	0x00004830


	//   ....[4]....
        /*0054*/ 	.word	0x000048a0


	//   ....[5]....
        /*0058*/ 	.word	0x00004970


	//   ....[6]....
        /*005c*/ 	.word	0x000049f0


	//   ....[7]....
        /*0060*/ 	.word	0x00004ae0


	//   ....[8]....
        /*0064*/ 	.word	0x00004b60


	//   ....[9]....
        /*0068*/ 	.word	0x00004c40


	//   ....[10]....
        /*006c*/ 	.word	0x00004cf0


	//----- nvinfo : EIATTR_COOP_GROUP_MASK_REGIDS
	.align		4
.L_40:
        /*0070*/ 	.byte	0x04, 0x29
        /*0072*/ 	.short	(.L_42 - .L_41)


	//   ....[0]....
.L_41:
        /*0074*/ 	.word	0xffffffff


	//   ....[1]....
        /*0078*/ 	.word	0xffffffff


	//   ....[2]....
        /*007c*/ 	.word	0xffffffff


	//   ....[3]....
        /*0080*/ 	.word	0xffffffff


	//   ....[4]....
        /*0084*/ 	.word	0xffffffff


	//   ....[5]....
        /*0088*/ 	.word	0xffffffff


	//   ....[6]....
        /*008c*/ 	.word	0xffffffff


	//   ....[7]....
        /*0090*/ 	.word	0xffffffff


	//   ....[8]....
        /*0094*/ 	.word	0xffffffff


	//   ....[9]....
        /*0098*/ 	.word	0xffffffff


	//   ....[10]....
        /*009c*/ 	.word	0xffffffff


	//   ....[11]....
        /*00a0*/ 	.word	0xffffffff


	//   ....[12]....
        /*00a4*/ 	.word	0xffffffff


	//   ....[13]....
        /*00a8*/ 	.word	0xffffffff


	//----- nvinfo : EIATTR_COOP_GROUP_INSTR_OFFSETS
	.align		4
.L_42:
        /*00ac*/ 	.byte	0x04, 0x28
        /*00ae*/ 	.short	(.L_44 - .L_43)


	//   ....[0]....
.L_43:
        /*00b0*/ 	.word	0x00000080


	//   ....[1]....
        /*00b4*/ 	.word	0x000004f0


	//   ....[2]....
        /*00b8*/ 	.word	0x00000700


	//   ....[3]....
        /*00bc*/ 	.word	0x000008a0


	//   ....[4]....
        /*00c0*/ 	.word	0x000009a0


	//   ....[5]....
        /*00c4*/ 	.word	0x00000b10


	//   ....[6]....
        /*00c8*/ 	.word	0x00000c70


	//   ....[7]....
        /*00cc*/ 	.word	0x00000e20


	//   ....[8]....
        /*00d0*/ 	.word	0x00002020


	//   ....[9]....
        /*00d4*/ 	.word	0x000030b0


	//   ....[10]....
        /*00d8*/ 	.word	0x000032c0


	//   ....[11]....
        /*00dc*/ 	.word	0x000032f0


	//   ....[12]....
        /*00e0*/ 	.word	0x00003b40


	//   ....[13]....
        /*00e4*/ 	.word	0x00003d70


	//----- nvinfo : EIATTR_VRC_CTA_INIT_COUNT
	.align		4
.L_44:
        /*00e8*/ 	.byte	0x02, 0x4a
        /*00ea*/ 	.byte	0x80
	.zero		1


	//----- nvinfo : EIATTR_SYSCALL_OFFSETS
	.align		4
        /*00ec*/ 	.byte	0x04, 0x46
        /*00ee*/ 	.short	(.L_46 - .L_45)


	//   ....[0]....
.L_45:
        /*00f0*/ 	.word	0x00005970


	//   ....[1]....
        /*00f4*/ 	.word	0x00005ab0


	//   ....[2]....
        /*00f8*/ 	.word	0x00006340


	//   ....[3]....
        /*00fc*/ 	.word	0x00007960


	//   ....[4]....
        /*0100*/ 	.word	0x00008f10


	//   ....[5]....
        /*0104*/ 	.word	0x0000a4e0


	//----- nvinfo : EIATTR_MBARRIER_INSTR_OFFSETS
	.align		4
.L_46:
        /*0108*/ 	.byte	0x04, 0x39
        /*010a*/ 	.short	(.L_48 - .L_47)


	//   ....[0]....
.L_47:
        /*010c*/ 	.word	0x00000610
        /*0110*/ 	.word	0x000000ff
        /*0114*/ 	.word	0x00000000
        /*0118*/ 	.short	0x0100
        /*011a*/ 	.byte	0x04
	.zero		1


	//   ....[1]....
        /*011c*/ 	.word	0x00000620
        /*0120*/ 	.word	0x000000ff
        /*0124*/ 	.word	0x00000038
        /*0128*/ 	.short	0x0100
        /*012a*/ 	.byte	0x04
	.zero		1


	//   ....[2]....
        /*012c*/ 	.word	0x00000630
        /*0130*/ 	.word	0x000000ff
        /*0134*/ 	.word	0x00000008
        /*0138*/ 	.short	0x0100
        /*013a*/ 	.byte	0x04
	.zero		1


	//   ....[3]....
        /*013c*/ 	.word	0x00000640
        /*0140*/ 	.word	0x000000ff
        /*0144*/ 	.word	0x00000040
        /*0148*/ 	.short	0x0100
        /*014a*/ 	.byte	0x04
	.zero		1


	//   ....[4]....
        /*014c*/ 	.word	0x00000650
        /*0150*/ 	.word	0x000000ff
        /*0154*/ 	.word	0x00000010
        /*0158*/ 	.short	0x0100
        /*015a*/ 	.byte	0x04
	.zero		1


	//   ....[5]....
        /*015c*/ 	.word	0x00000660
        /*0160*/ 	.word	0x000000ff
        /*0164*/ 	.word	0x00000048
        /*0168*/ 	.short	0x0100
        /*016a*/ 	.byte	0x04
	.zero		1


	//   ....[6]....
        /*016c*/ 	.word	0x00000670
        /*0170*/ 	.word	0x000000ff
        /*0174*/ 	.word	0x00000018
        /*0178*/ 	.short	0x0100
        /*017a*/ 	.byte	0x04
	.zero		1


	//   ....[7]....
        /*017c*/ 	.word	0x00000680
        /*0180*/ 	.word	0x000000ff
        /*0184*/ 	.word	0x00000050
        /*0188*/ 	.short	0x0100
        /*018a*/ 	.byte	0x04
	.zero		1


	//   ....[8]....
        /*018c*/ 	.word	0x00000690
        /*0190*/ 	.word	0x000000ff
        /*0194*/ 	.word	0x00000020
        /*0198*/ 	.short	0x0100
        /*019a*/ 	.byte	0x04
	.zero		1


	//   ....[9]....
        /*019c*/ 	.word	0x000006a0
        /*01a0*/ 	.word	0x000000ff
        /*01a4*/ 	.word	0x00000058
        /*01a8*/ 	.short	0x0100
        /*01aa*/ 	.byte	0x04
	.zero		1


	//   ....[10]....
        /*01ac*/ 	.word	0x000006b0
        /*01b0*/ 	.word	0x000000ff
        /*01b4*/ 	.word	0x00000028
        /*01b8*/ 	.short	0x0100
        /*01ba*/ 	.byte	0x04
	.zero		1


	//   ....[11]....
        /*01bc*/ 	.word	0x000006c0
        /*01c0*/ 	.word	0x000000ff
        /*01c4*/ 	.word	0x00000060
        /*01c8*/ 	.short	0x0100
        /*01ca*/ 	.byte	0x04
	.zero		1


	//   ....[12]....
        /*01cc*/ 	.word	0x000006d0
        /*01d0*/ 	.word	0x000000ff
        /*01d4*/ 	.word	0x00000030
        /*01d8*/ 	.short	0x0100
        /*01da*/ 	.byte	0x04
	.zero		1


	//   ....[13]....
        /*01dc*/ 	.word	0x000006e0
        /*01e0*/ 	.word	0x000000ff
        /*01e4*/ 	.word	0x00000068
        /*01e8*/ 	.short	0x0100
        /*01ea*/ 	.byte	0x04
	.zero		1


	//   ....[14]....
        /*01ec*/ 	.word	0x00000810
        /*01f0*/ 	.word	0x000000ff
        /*01f4*/ 	.word	0x00000070
        /*01f8*/ 	.short	0x0100
        /*01fa*/ 	.byte	0x04
	.zero		1


	//   ....[15]....
        /*01fc*/ 	.word	0x00000820
        /*0200*/ 	.word	0x000000ff
        /*0204*/ 	.word	0x00000090
        /*0208*/ 	.short	0x0100
        /*020a*/ 	.byte	0x04
	.zero		1


	//   ....[16]....
        /*020c*/ 	.word	0x00000830
        /*0210*/ 	.word	0x000000ff
        /*0214*/ 	.word	0x00000078
        /*0218*/ 	.short	0x0100
        /*021a*/ 	.byte	0x04
	.zero		1


	//   ....[17]....
        /*021c*/ 	.word	0x00000840
        /*0220*/ 	.word	0x000000ff
        /*0224*/ 	.word	0x00000098
        /*0228*/ 	.short	0x0100
        /*022a*/ 	.byte	0x04
	.zero		1


	//   ....[18]....
        /*022c*/ 	.word	0x00000850
        /*0230*/ 	.word	0x000000ff
        /*0234*/ 	.word	0x00000080
        /*0238*/ 	.short	0x0100
        /*023a*/ 	.byte	0x04
	.zero		1


	//   ....[19]....
        /*023c*/ 	.word	0x00000860
        /*0240*/ 	.word	0x000000ff
        /*0244*/ 	.word	0x000000a0
        /*0248*/ 	.short	0x0100
        /*024a*/ 	.byte	0x04
	.zero		1


	//   ....[20]....
        /*024c*/ 	.word	0x00000870
        /*0250*/ 	.word	0x000000ff
        /*0254*/ 	.word	0x00000088
        /*0258*/ 	.short	0x0100
        /*025a*/ 	.byte	0x04
	.zero		1


	//   ....[21]....
        /*025c*/ 	.word	0x00000880
        /*0260*/ 	.word	0x000000ff
        /*0264*/ 	.word	0x000000a8
        /*0268*/ 	.short	0x0100
        /*026a*/ 	.byte	0x04
	.zero		1


	//   ....[22]....
        /*026c*/ 	.word	0x00000970
        /*0270*/ 	.word	0x000000ff
        /*0274*/ 	.word	0x000000b0
        /*0278*/ 	.short	0x0100
        /*027a*/ 	.byte	0x06
	.zero		1


	//   ....[23]....
        /*027c*/ 	.word	0x00000980
        /*0280*/ 	.word	0x000000ff
        /*0284*/ 	.word	0x000000b8
        /*0288*/ 	.short	0x0100
        /*028a*/ 	.byte	0x06
	.zero		1


	//   ....[24]....
        /*028c*/ 	.word	0x00000ac0
        /*0290*/ 	.word	0x000000ff
        /*0294*/ 	.word	0x000000c0
        /*0298*/ 	.short	0x0100
        /*029a*/ 	.byte	0x06
	.zero		1


	//   ....[25]....
        /*029c*/ 	.word	0x00000ad0
        /*02a0*/ 	.word	0x000000ff
        /*02a4*/ 	.word	0x000000d0
        /*02a8*/ 	.short	0x0100
        /*02aa*/ 	.byte	0x06
	.zero		1


	//   ....[26]....
        /*02ac*/ 	.word	0x00000ae0
        /*02b0*/ 	.word	0x000000ff
        /*02b4*/ 	.word	0x000000c8
        /*02b8*/ 	.short	0x0100
        /*02ba*/ 	.byte	0x06
	.zero		1


	//   ....[27]....
        /*02bc*/ 	.word	0x00000af0
        /*02c0*/ 	.word	0x000000ff
        /*02c4*/ 	.word	0x000000d8
        /*02c8*/ 	.short	0x0100
        /*02ca*/ 	.byte	0x06
	.zero		1


	//   ....[28]....
        /*02cc*/ 	.word	0x00000c20
        /*02d0*/ 	.word	0x000000ff
        /*02d4*/ 	.word	0x000000e0
        /*02d8*/ 	.short	0x0100
        /*02da*/ 	.byte	0x04
	.zero		1


	//   ....[29]....
        /*02dc*/ 	.word	0x00000c30
        /*02e0*/ 	.word	0x000000ff
        /*02e4*/ 	.word	0x000000f0
        /*02e8*/ 	.short	0x0100
        /*02ea*/ 	.byte	0x04
	.zero		1


	//   ....[30]....
        /*02ec*/ 	.word	0x00000c40
        /*02f0*/ 	.word	0x000000ff
        /*02f4*/ 	.word	0x000000e8
        /*02f8*/ 	.short	0x0100
        /*02fa*/ 	.byte	0x04
	.zero		1


	//   ....[31]....
        /*02fc*/ 	.word	0x00000c50
        /*0300*/ 	.word	0x000000ff
        /*0304*/ 	.word	0x000000f8
        /*0308*/ 	.short	0x0100
        /*030a*/ 	.byte	0x04
	.zero		1


	//   ....[32]....
        /*030c*/ 	.word	0x00000d40
        /*0310*/ 	.word	0x000000ff
        /*0314*/ 	.word	0x00000100
        /*0318*/ 	.short	0x0100
        /*031a*/ 	.byte	0x04
	.zero		1


	//   ....[33]....
        /*031c*/ 	.word	0x00000d50
        /*0320*/ 	.word	0x000000ff
        /*0324*/ 	.word	0x00000110
        /*0328*/ 	.short	0x0100
        /*032a*/ 	.byte	0x04
	.zero		1


	//   ....[34]....
        /*032c*/ 	.word	0x00000d60
        /*0330*/ 	.word	0x000000ff
        /*0334*/ 	.word	0x00000108
        /*0338*/ 	.short	0x0100
        /*033a*/ 	.byte	0x04
	.zero		1


	//   ....[35]....
        /*033c*/ 	.word	0x00000d70
        /*0340*/ 	.word	0x000000ff
        /*0344*/ 	.word	0x00000118
        /*0348*/ 	.short	0x0100
        /*034a*/ 	.byte	0x04
	.zero		1


	//   ....[36]....
        /*034c*/ 	.word	0x000018d0
        /*0350*/ 	.word	0x00000000
        /*0354*/ 	.word	0x00000110
        /*0358*/ 	.short	0x010a
        /*035a*/ 	.byte	0xff
	.zero		1


	//   ....[37]....
        /*035c*/ 	.word	0x000018f0
        /*0360*/ 	.word	0x00000000
        /*0364*/ 	.word	0x00000100
        /*0368*/ 	.short	0x0101
        /*036a*/ 	.byte	0xff
	.zero		1


	//   ....[38]....
        /*036c*/ 	.word	0x000019b0
        /*0370*/ 	.word	0x000000ff
        /*0374*/ 	.word	0x00000038
        /*0378*/ 	.short	0x010a
        /*037a*/ 	.byte	0x04
	.zero		1


	//   ....[39]....
        /*037c*/ 	.word	0x00001a30
        /*0380*/ 	.word	0x000000ff
        /*0384*/ 	.word	0x00000038
        /*0388*/ 	.short	0x010a
        /*038a*/ 	.byte	0x21
	.zero		1


	//   ....[40]....
        /*038c*/ 	.word	0x00001bc0
        /*0390*/ 	.word	0x000000ff
        /*0394*/ 	.word	0x00000038
        /*0398*/ 	.short	0x010a
        /*039a*/ 	.byte	0x08
	.zero		1


	//   ....[41]....
        /*039c*/ 	.word	0x00001ce0
        /*03a0*/ 	.word	0x000000ff
        /*03a4*/ 	.word	0x000000b8
        /*03a8*/ 	.short	0x0101
        /*03aa*/ 	.byte	0x07
	.zero		1


	//   ....[42]....
        /*03ac*/ 	.word	0x00001d00
        /*03b0*/ 	.word	0x000000ff
        /*03b4*/ 	.word	0x00000038
        /*03b8*/ 	.short	0x010a
        /*03ba*/ 	.byte	0x04
	.zero		1


	//   ....[43]....
        /*03bc*/ 	.word	0x00001d80
        /*03c0*/ 	.word	0x000000ff
        /*03c4*/ 	.word	0x00000038
        /*03c8*/ 	.short	0x010a
        /*03ca*/ 	.byte	0x11
	.zero		1


	//   ....[44]....
        /*03cc*/ 	.word	0x00001f10
        /*03d0*/ 	.word	0x000000ff
        /*03d4*/ 	.word	0x00000038
        /*03d8*/ 	.short	0x010a
        /*03da*/ 	.byte	0x06
	.zero		1


	//   ....[45]....
        /*03dc*/ 	.word	0x00002050
        /*03e0*/ 	.word	0x00000003
        /*03e4*/ 	.word	0x000000c0
        /*03e8*/ 	.short	0x010a
        /*03ea*/ 	.byte	0xff
	.zero		1


	//   ....[46]....
        /*03ec*/ 	.word	0x000021a0
        /*03f0*/ 	.word	0x00000000
        /*03f4*/ 	.word	0x00000000
        /*03f8*/ 	.short	0x0101
        /*03fa*/ 	.byte	0xff
	.zero		1


	//   ....[47]....
        /*03fc*/ 	.word	0x00002750
        /*0400*/ 	.word	0x000000ff
        /*0404*/ 	.word	0x00000000
        /*0408*/ 	.short	0x010a
        /*040a*/ 	.byte	0x04
	.zero		1


	//   ....[48]....
        /*040c*/ 	.word	0x000027e0
        /*0410*/ 	.word	0x000000ff
        /*0414*/ 	.word	0x00000000
        /*0418*/ 	.short	0x010a
        /*041a*/ 	.byte	0x05
	.zero		1


	//   ....[49]....
        /*041c*/ 	.word	0x00002870
        /*0420*/ 	.word	0x000000ff
        /*0424*/ 	.word	0x00000000
        /*0428*/ 	.short	0x010a
        /*042a*/ 	.byte	0x05
	.zero		1


	//   ....[50]....
        /*042c*/ 	.word	0x00002900
        /*0430*/ 	.word	0x000000ff
        /*0434*/ 	.word	0x00000000
        /*0438*/ 	.short	0x010a
        /*043a*/ 	.byte	0x05
	.zero		1


	//   ....[51]....
        /*043c*/ 	.word	0x00002990
        /*0440*/ 	.word	0x000000ff
        /*0444*/ 	.word	0x00000000
        /*0448*/ 	.short	0x010a
        /*044a*/ 	.byte	0x05
	.zero		1


	//   ....[52]....
        /*044c*/ 	.word	0x00002a20
        /*0450*/ 	.word	0x000000ff
        /*0454*/ 	.word	0x00000000
        /*0458*/ 	.short	0x010a
        /*045a*/ 	.byte	0x05
	.zero		1


	//   ....[53]....
        /*045c*/ 	.word	0x00002ac0
        /*0460*/ 	.word	0x00000000
        /*0464*/ 	.word	0x00000000
        /*0468*/ 	.short	0x010a
        /*046a*/ 	.byte	0xff
	.zero		1


	//   ....[54]....
        /*046c*/ 	.word	0x00002c00
        /*0470*/ 	.word	0x00000002
        /*0474*/ 	.word	0x00000100
        /*0478*/ 	.short	0x010a
        /*047a*/ 	.byte	0xff
	.zero		1


	//   ....[55]....
        /*047c*/ 	.word	0x00002c60
        /*0480*/ 	.word	0x00000004
        /*0484*/ 	.word	0x00000000
        /*0488*/ 	.short	0x0101
        /*048a*/ 	.byte	0xff
	.zero		1


	//   ....[56]....
        /*048c*/ 	.word	0x00002c80
        /*0490*/ 	.word	0x000000ff
        /*0494*/ 	.word	0x000000d0
        /*0498*/ 	.short	0x010a
        /*049a*/ 	.byte	0x04
	.zero		1


	//   ....[57]....
        /*049c*/ 	.word	0x00002da0
        /*04a0*/ 	.word	0x00000002
        /*04a4*/ 	.word	0x000000c0
        /*04a8*/ 	.short	0x010a
        /*04aa*/ 	.byte	0xff
	.zero		1


	//   ....[58]....
        /*04ac*/ 	.word	0x00002eb0
        /*04b0*/ 	.word	0x00000002
        /*04b4*/ 	.word	0x00000000
        /*04b8*/ 	.short	0x0101
        /*04ba*/ 	.byte	0xff
	.zero		1


	//   ....[59]....
        /*04bc*/ 	.word	0x00002f40
        /*04c0*/ 	.word	0x000000ff
        /*04c4*/ 	.word	0x000000d0
        /*04c8*/ 	.short	0x0106
        /*04ca*/ 	.byte	0x04
	.zero		1


	//   ....[60]....
        /*04cc*/ 	.word	0x00002f60
        /*04d0*/ 	.word	0x000000ff
        /*04d4*/ 	.word	0x000000d0
        /*04d8*/ 	.short	0x010a
        /*04da*/ 	.byte	0x04
	.zero		1


	//   ....[61]....
        /*04dc*/ 	.word	0x00002ff0
        /*04e0*/ 	.word	0x000000ff
        /*04e4*/ 	.word	0x000000d0
        /*04e8*/ 	.short	0x0106
        /*04ea*/ 	.byte	0x07
	.zero		1


	//   ....[62]....
        /*04ec*/ 	.word	0x00003030
        /*04f0*/ 	.word	0x00000000
        /*04f4*/ 	.word	0x000000d0
        /*04f8*/ 	.short	0x010a
        /*04fa*/ 	.byte	0xff
	.zero		1


	//   ....[63]....
        /*04fc*/ 	.word	0x00003550
        /*0500*/ 	.word	0x00000000
        /*0504*/ 	.word	0x000000c0
        /*0508*/ 	.short	0x010a
        /*050a*/ 	.byte	0xff
	.zero		1


	//   ....[64]....
        /*050c*/ 	.word	0x00003660
        /*0510*/ 	.word	0x00000003
        /*0514*/ 	.word	0x00000000
        /*0518*/ 	.short	0x0101
        /*051a*/ 	.byte	0xff
	.zero		1


	//   ....[65]....
        /*051c*/ 	.word	0x00003670
        /*0520*/ 	.word	0x000000ff
        /*0524*/ 	.word	0x00000000
        /*0528*/ 	.short	0x010a
        /*052a*/ 	.byte	0x04
	.zero		1


	//   ....[66]....
        /*052c*/ 	.word	0x00003690
        /*0530*/ 	.word	0x000000ff
        /*0534*/ 	.word	0x000000f0
        /*0538*/ 	.short	0x010a
        /*053a*/ 	.byte	0x16
	.zero		1


	//   ....[67]....
        /*053c*/ 	.word	0x00003760
        /*0540*/ 	.word	0x000000ff
        /*0544*/ 	.word	0x00000000
        /*0548*/ 	.short	0x010a
        /*054a*/ 	.byte	0x05
	.zero		1


	//   ....[68]....
        /*054c*/ 	.word	0x000038a0
        /*0550*/ 	.word	0x000000ff
        /*0554*/ 	.word	0x00000000
        /*0558*/ 	.short	0x010a
        /*055a*/ 	.byte	0x04
	.zero		1


	//   ....[69]....
        /*055c*/ 	.word	0x00003a90
        /*0560*/ 	.word	0x000000ff
        /*0564*/ 	.word	0x00000000
        /*0568*/ 	.short	0x010a
        /*056a*/ 	.byte	0x04
	.zero		1


	//   ....[70]....
        /*056c*/ 	.word	0x00003b20
        /*0570*/ 	.word	0x000000ff
        /*0574*/ 	.word	0x00000000
        /*0578*/ 	.short	0x010a
        /*057a*/ 	.byte	0x04
	.zero		1


	//   ....[71]....
        /*057c*/ 	.word	0x00004030
        /*0580*/ 	.word	0x0000000c
        /*0584*/ 	.word	0x000000c0
        /*0588*/ 	.short	0x010a
        /*058a*/ 	.byte	0xff
	.zero		1


	//   ....[72]....
        /*058c*/ 	.word	0x000041a0
        /*0590*/ 	.word	0x00000000
        /*0594*/ 	.word	0x00000000
        /*0598*/ 	.short	0x0101
        /*059a*/ 	.byte	0xff
	.zero		1


	//   ....[73]....
        /*059c*/ 	.word	0x00004630
        /*05a0*/ 	.word	0x000000ff
        /*05a4*/ 	.word	0x000000b8
        /*05a8*/ 	.short	0x010a
        /*05aa*/ 	.byte	0x15
	.zero		1


	//   ....[74]....
        /*05ac*/ 	.word	0x000047b0
        /*05b0*/ 	.word	0x000000ff
        /*05b4*/ 	.word	0x00000090
        /*05b8*/ 	.short	0x010a
        /*05ba*/ 	.byte	0x15
	.zero		1


	//   ....[75]....
        /*05bc*/ 	.word	0x00004920
        /*05c0*/ 	.word	0x000000ff
        /*05c4*/ 	.word	0x00000070
        /*05c8*/ 	.short	0x010b
        /*05ca*/ 	.byte	0x15
	.zero		1


	//   ....[76]....
        /*05cc*/ 	.word	0x00004930
        /*05d0*/ 	.word	0x000000ff
        /*05d4*/ 	.word	0x00000000
        /*05d8*/ 	.short	0x0101
        /*05da*/ 	.byte	0x28
	.zero		1


	//   ....[77]....
        /*05dc*/ 	.word	0x00004940
        /*05e0*/ 	.word	0x000000ff
        /*05e4*/ 	.word	0x00000098
        /*05e8*/ 	.short	0x010a
        /*05ea*/ 	.byte	0x15
	.zero		1


	//   ....[78]....
        /*05ec*/ 	.word	0x00004a90
        /*05f0*/ 	.word	0x000000ff
        /*05f4*/ 	.word	0x00000078
        /*05f8*/ 	.short	0x010b
        /*05fa*/ 	.byte	0x15
	.zero		1


	//   ....[79]....
        /*05fc*/ 	.word	0x00004aa0
        /*0600*/ 	.word	0x000000ff
        /*0604*/ 	.word	0x00000000
        /*0608*/ 	.short	0x0101
        /*060a*/ 	.byte	0x27
	.zero		1


	//   ....[80]....
        /*060c*/ 	.word	0x00004ab0
        /*0610*/ 	.word	0x000000ff
        /*0614*/ 	.word	0x000000a0
        /*0618*/ 	.short	0x010a
        /*061a*/ 	.byte	0x15
	.zero		1


	//   ....[81]....
        /*061c*/ 	.word	0x00004bf0
        /*0620*/ 	.word	0x000000ff
        /*0624*/ 	.word	0x00000080
        /*0628*/ 	.short	0x010b
        /*062a*/ 	.byte	0x15
	.zero		1


	//   ....[82]....
        /*062c*/ 	.word	0x00004c00
        /*0630*/ 	.word	0x000000ff
        /*0634*/ 	.word	0x00000000
        /*0638*/ 	.short	0x0101
        /*063a*/ 	.byte	0x26
	.zero		1


	//   ....[83]....
        /*063c*/ 	.word	0x00004c10
        /*0640*/ 	.word	0x000000ff
        /*0644*/ 	.word	0x000000a8
        /*0648*/ 	.short	0x010a
        /*064a*/ 	.byte	0x15
	.zero		1


	//   ....[84]....
        /*064c*/ 	.word	0x00004e00
        /*0650*/ 	.word	0x000000ff
        /*0654*/ 	.word	0x00000088
        /*0658*/ 	.short	0x010b
        /*065a*/ 	.byte	0x15
	.zero		1


	//   ....[85]....
        /*065c*/ 	.word	0x00004e10
        /*0660*/ 	.word	0x000000ff
        /*0664*/ 	.word	0x00000000
        /*0668*/ 	.short	0x0101
        /*066a*/ 	.byte	0x25
	.zero		1


	//   ....[86]....
        /*066c*/ 	.word	0x00004e40
        /*0670*/ 	.word	0x000000ff
        /*0674*/ 	.word	0x00000090
        /*0678*/ 	.short	0x010a
        /*067a*/ 	.byte	0x15
	.zero		1


	//   ....[87]....
        /*067c*/ 	.word	0x00004e60
        /*0680*/ 	.word	0x000000ff
        /*0684*/ 	.word	0x00000098
        /*0688*/ 	.short	0x010a
        /*068a*/ 	.byte	0x15
	.zero		1


	//   ....[88]....
        /*068c*/ 	.word	0x00004e80
        /*0690*/ 	.word	0x000000ff
        /*0694*/ 	.word	0x000000a0
        /*0698*/ 	.short	0x010a
        /*069a*/ 	.byte	0x15
	.zero		1


	//   ....[89]....
        /*069c*/ 	.word	0x00004ec0
        /*06a0*/ 	.word	0x00000000
        /*06a4*/ 	.word	0x000000a8
        /*06a8*/ 	.short	0x010a
        /*06aa*/ 	.byte	0xff
	.zero		1


	//   ....[90]....
        /*06ac*/ 	.word	0x00005200
        /*06b0*/ 	.word	0x00000003
        /*06b4*/ 	.word	0x000000c0
        /*06b8*/ 	.short	0x010a
        /*06ba*/ 	.byte	0xff
	.zero		1


	//   ....[91]....
        /*06bc*/ 	.word	0x00005380
        /*06c0*/ 	.word	0x00000000
        /*06c4*/ 	.word	0x00000000
        /*06c8*/ 	.short	0x0101
        /*06ca*/ 	.byte	0xff
	.zero		1


	//   ....[92]....
        /*06cc*/ 	.word	0x00005ee0
        /*06d0*/ 	.word	0x00000003
        /*06d4*/ 	.word	0x00000070
        /*06d8*/ 	.short	0x010a
        /*06da*/ 	.byte	0xff
	.zero		1


	//   ....[93]....
        /*06dc*/ 	.word	0x00005f20
        /*06e0*/ 	.word	0x000000b1
        /*06e4*/ 	.word	0x000000e0
        /*06e8*/ 	.short	0x010a
        /*06ea*/ 	.byte	0xff
	.zero		1


	//   ....[94]....
        /*06ec*/ 	.word	0x00006060
        /*06f0*/ 	.word	0x00000003
        /*06f4*/ 	.word	0x00000070
        /*06f8*/ 	.short	0x010a
        /*06fa*/ 	.byte	0xff
	.zero		1


	//   ....[95]....
        /*06fc*/ 	.word	0x00006190
        /*0700*/ 	.word	0x00000000
        /*0704*/ 	.word	0x00000000
        /*0708*/ 	.short	0x0101
        /*070a*/ 	.byte	0xff
	.zero		1


	//   ....[96]....
        /*070c*/ 	.word	0x00006210
        /*0710*/ 	.word	0x000000b1
        /*0714*/ 	.word	0x000000e0
        /*0718*/ 	.short	0x010a
        /*071a*/ 	.byte	0xff
	.zero		1


	//   ....[97]....
        /*071c*/ 	.word	0x000075c0
        /*0720*/ 	.word	0x000000be
        /*0724*/ 	.word	0x00000070
        /*0728*/ 	.short	0x010a
        /*072a*/ 	.byte	0xff
	.zero		1


	//   ....[98]....
        /*072c*/ 	.word	0x000076a0
        /*0730*/ 	.word	0x000000be
        /*0734*/ 	.word	0x00000070
        /*0738*/ 	.short	0x010a
        /*073a*/ 	.byte	0xff
	.zero		1


	//   ....[99]....
        /*073c*/ 	.word	0x000077d0
        /*0740*/ 	.word	0x00000000
        /*0744*/ 	.word	0x00000000
        /*0748*/ 	.short	0x0101
        /*074a*/ 	.byte	0xff
	.zero		1


	//   ....[100]....
        /*074c*/ 	.word	0x00008b70
        /*0750*/ 	.word	0x00000000
        /*0754*/ 	.word	0x00000070
        /*0758*/ 	.short	0x010a
        /*075a*/ 	.byte	0xff
	.zero		1


	//   ....[101]....
        /*075c*/ 	.word	0x00008c50
        /*0760*/ 	.word	0x00000000
        /*0764*/ 	.word	0x00000070
        /*0768*/ 	.short	0x010a
        /*076a*/ 	.byte	0xff
	.zero		1


	//   ....[102]....
        /*076c*/ 	.word	0x00008da0
        /*0770*/ 	.word	0x00000002
        /*0774*/ 	.word	0x00000000
        /*0778*/ 	.short	0x0101
        /*077a*/ 	.byte	0xff
	.zero		1


	//   ....[103]....
        /*077c*/ 	.word	0x0000a150
        /*0780*/ 	.word	0x00000000
        /*0784*/ 	.word	0x00000070
        /*0788*/ 	.short	0x010a
        /*078a*/ 	.byte	0xff
	.zero		1


	//   ....[104]....
        /*078c*/ 	.word	0x0000a230
        /*0790*/ 	.word	0x00000000
        /*0794*/ 	.word	0x00000070
        /*0798*/ 	.short	0x010a
        /*079a*/ 	.byte	0xff
	.zero		1


	//   ....[105]....
        /*079c*/ 	.word	0x0000a380
        /*07a0*/ 	.word	0x00000002
        /*07a4*/ 	.word	0x00000000
        /*07a8*/ 	.short	0x0101
        /*07aa*/ 	.byte	0xff
	.zero		1


	//   ....[106]....
        /*07ac*/ 	.word	0x0000a980
        /*07b0*/ 	.word	0x000000ff
        /*07b4*/ 	.word	0x00000000
        /*07b8*/ 	.short	0x0101
        /*07ba*/ 	.byte	0x04
	.zero		1


	//   ....[107]....
        /*07bc*/ 	.word	0x0000b810
        /*07c0*/ 	.word	0x00000000
        /*07c4*/ 	.word	0x00000110
        /*07c8*/ 	.short	0x010a
        /*07ca*/ 	.byte	0xff
	.zero		1


	//   ....[108]....
        /*07cc*/ 	.word	0x0000b870
        /*07d0*/ 	.word	0x00000000
        /*07d4*/ 	.word	0x00000038
        /*07d8*/ 	.short	0x010a
        /*07da*/ 	.byte	0xff
	.zero		1


	//   ....[109]....
        /*07dc*/ 	.word	0x0000b8d0
        /*07e0*/ 	.word	0x00000000
        /*07e4*/ 	.word	0x00000038
        /*07e8*/ 	.short	0x010a
        /*07ea*/ 	.byte	0xff
	.zero		1


	//   ....[110]....
        /*07ec*/ 	.word	0x0000b920
        /*07f0*/ 	.word	0x00000003
        /*07f4*/ 	.word	0x000000c0
        /*07f8*/ 	.short	0x010a
        /*07fa*/ 	.byte	0xff
	.zero		1


	//   ....[111]....
        /*07fc*/ 	.word	0x0000b980
        /*0800*/ 	.word	0x00000000
        /*0804*/ 	.word	0x00000000
        /*0808*/ 	.short	0x010a
        /*080a*/ 	.byte	0xff
	.zero		1


	//   ....[112]....
        /*080c*/ 	.word	0x0000b9e0
        /*0810*/ 	.word	0x00000000
        /*0814*/ 	.word	0x00000000
        /*0818*/ 	.short	0x010a
        /*081a*/ 	.byte	0xff
	.zero		1


	//   ....[113]....
        /*081c*/ 	.word	0x0000ba40
        /*0820*/ 	.word	0x00000000
        /*0824*/ 	.word	0x00000000
        /*0828*/ 	.short	0x010a
        /*082a*/ 	.byte	0xff
	.zero		1


	//   ....[114]....
        /*082c*/ 	.word	0x0000baa0
        /*0830*/ 	.word	0x00000000
        /*0834*/ 	.word	0x00000000
        /*0838*/ 	.short	0x010a
        /*083a*/ 	.byte	0xff
	.zero		1


	//   ....[115]....
        /*083c*/ 	.word	0x0000bb00
        /*0840*/ 	.word	0x00000000
        /*0844*/ 	.word	0x00000000
        /*0848*/ 	.short	0x010a
        /*084a*/ 	.byte	0xff
	.zero		1


	//   ....[116]....
        /*084c*/ 	.word	0x0000bb60
        /*0850*/ 	.word	0x00000000
        /*0854*/ 	.word	0x00000000
        /*0858*/ 	.short	0x010a
        /*085a*/ 	.byte	0xff
	.zero		1


	//   ....[117]....
        /*085c*/ 	.word	0x0000bbb0
        /*0860*/ 	.word	0x00000002
        /*0864*/ 	.word	0x00000100
        /*0868*/ 	.short	0x010a
        /*086a*/ 	.byte	0xff
	.zero		1


	//   ....[118]....
        /*086c*/ 	.word	0x0000bc10
        /*0870*/ 	.word	0x00000002
        /*0874*/ 	.word	0x000000d0
        /*0878*/ 	.short	0x010a
        /*087a*/ 	.byte	0xff
	.zero		1


	//   ....[119]....
        /*087c*/ 	.word	0x0000bc60
        /*0880*/ 	.word	0x00000002
        /*0884*/ 	.word	0x000000c0
        /*0888*/ 	.short	0x010a
        /*088a*/ 	.byte	0xff
	.zero		1


	//   ....[120]....
        /*088c*/ 	.word	0x0000bcc0
        /*0890*/ 	.word	0x00000000
        /*0894*/ 	.word	0x000000d0
        /*0898*/ 	.short	0x010a
        /*089a*/ 	.byte	0xff
	.zero		1


	//   ....[121]....
        /*089c*/ 	.word	0x0000bd10
        /*08a0*/ 	.word	0x00000000
        /*08a4*/ 	.word	0x000000c0
        /*08a8*/ 	.short	0x010a
        /*08aa*/ 	.byte	0xff
	.zero		1


	//   ....[122]....
        /*08ac*/ 	.word	0x0000bd70
        /*08b0*/ 	.word	0x00000003
        /*08b4*/ 	.word	0x000000f0
        /*08b8*/ 	.short	0x010a
        /*08ba*/ 	.byte	0xff
	.zero		1


	//   ....[123]....
        /*08bc*/ 	.word	0x0000bdd0
        /*08c0*/ 	.word	0x00000000
        /*08c4*/ 	.word	0x00000000
        /*08c8*/ 	.short	0x010a
        /*08ca*/ 	.byte	0xff
	.zero		1


	//   ....[124]....
        /*08cc*/ 	.word	0x0000be30
        /*08d0*/ 	.word	0x00000000
        /*08d4*/ 	.word	0x00000000
        /*08d8*/ 	.short	0x010a
        /*08da*/ 	.byte	0xff
	.zero		1


	//   ....[125]....
        /*08dc*/ 	.word	0x0000be90
        /*08e0*/ 	.word	0x00000000
        /*08e4*/ 	.word	0x00000000
        /*08e8*/ 	.short	0x010a
        /*08ea*/ 	.byte	0xff
	.zero		1


	//   ....[126]....
        /*08ec*/ 	.word	0x0000bee0
        /*08f0*/ 	.word	0x0000000c
        /*08f4*/ 	.word	0x000000c0
        /*08f8*/ 	.short	0x010a
        /*08fa*/ 	.byte	0xff
	.zero		1


	//   ....[127]....
        /*08fc*/ 	.word	0x0000bf40
        /*0900*/ 	.word	0x00000000
        /*0904*/ 	.word	0x000000b8
        /*0908*/ 	.short	0x010a
        /*090a*/ 	.byte	0xff
	.zero		1


	//   ....[128]....
        /*090c*/ 	.word	0x0000bfa0
        /*0910*/ 	.word	0x00000000
        /*0914*/ 	.word	0x00000090
        /*0918*/ 	.short	0x010a
        /*091a*/ 	.byte	0xff
	.zero		1


	//   ....[129]....
        /*091c*/ 	.word	0x0000c000
        /*0920*/ 	.word	0x00000000
        /*0924*/ 	.word	0x00000098
        /*0928*/ 	.short	0x010a
        /*092a*/ 	.byte	0xff
	.zero		1


	//   ....[130]....
        /*092c*/ 	.word	0x0000c060
        /*0930*/ 	.word	0x00000000
        /*0934*/ 	.word	0x000000a0
        /*0938*/ 	.short	0x010a
        /*093a*/ 	.byte	0xff
	.zero		1


	//   ....[131]....
        /*093c*/ 	.word	0x0000c0c0
        /*0940*/ 	.word	0x00000000
        /*0944*/ 	.word	0x000000a8
        /*0948*/ 	.short	0x010a
        /*094a*/ 	.byte	0xff
	.zero		1


	//   ....[132]....
        /*094c*/ 	.word	0x0000c120
        /*0950*/ 	.word	0x00000000
        /*0954*/ 	.word	0x00000090
        /*0958*/ 	.short	0x010a
        /*095a*/ 	.byte	0xff
	.zero		1


	//   ....[133]....
        /*095c*/ 	.word	0x0000c180
        /*0960*/ 	.word	0x00000000
        /*0964*/ 	.word	0x00000098
        /*0968*/ 	.short	0x010a
        /*096a*/ 	.byte	0xff
	.zero		1


	//   ....[134]....
        /*096c*/ 	.word	0x0000c1e0
        /*0970*/ 	.word	0x00000000
        /*0974*/ 	.word	0x000000a0
        /*0978*/ 	.short	0x010a
        /*097a*/ 	.byte	0xff
	.zero		1


	//   ....[135]....
        /*097c*/ 	.word	0x0000c230
        /*0980*/ 	.word	0x00000003
        /*0984*/ 	.word	0x000000c0
        /*0988*/ 	.short	0x010a
        /*098a*/ 	.byte	0xff
	.zero		1


	//   ....[136]....
        /*098c*/ 	.word	0x0000c280
        /*0990*/ 	.word	0x00000003
        /*0994*/ 	.word	0x00000070
        /*0998*/ 	.short	0x010a
        /*099a*/ 	.byte	0xff
	.zero		1


	//   ....[137]....
        /*099c*/ 	.word	0x0000c2d0
        /*09a0*/ 	.word	0x000000b1
        /*09a4*/ 	.word	0x000000e0
        /*09a8*/ 	.short	0x010a
        /*09aa*/ 	.byte	0xff
	.zero		1


	//   ....[138]....
        /*09ac*/ 	.word	0x0000c320
        /*09b0*/ 	.word	0x000000be
        /*09b4*/ 	.word	0x00000070
        /*09b8*/ 	.short	0x010a
        /*09ba*/ 	.byte	0xff
	.zero		1


	//   ....[139]....
        /*09bc*/ 	.word	0x0000c370
        /*09c0*/ 	.word	0x00000000
        /*09c4*/ 	.word	0x00000070
        /*09c8*/ 	.short	0x010a
        /*09ca*/ 	.byte	0xff
	.zero		1


	//   ....[140]....
        /*09cc*/ 	.word	0x0000c3c0
        /*09d0*/ 	.word	0x00000000
        /*09d4*/ 	.word	0x00000070
        /*09d8*/ 	.short	0x010a
        /*09da*/ 	.byte	0xff
	.zero		1


	//----- nvinfo : EIATTR_NUM_MBARRIERS
	.align		4
.L_48:
        /*09dc*/ 	.byte	0x03, 0x38
        /*09de*/ 	.short	0x0024


	//----- nvinfo : EIATTR_EXIT_INSTR_OFFSETS
	.align		4
        /*09e0*/ 	.byte	0x04, 0x1c
        /*09e2*/ 	.short	(.L_50 - .L_49)


	//   ....[0]....
.L_49:
        /*09e4*/ 	.word	0x00002af0


	//   ....[1]....
        /*09e8*/ 	.word	0x00003000


	//   ....[2]....
        /*09ec*/ 	.word	0x00003060


	//   ....[3]....
        /*09f0*/ 	.word	0x00003d80


	//   ....[4]....
        /*09f4*/ 	.word	0x00004ef0


	//   ....[5]....
        /*09f8*/ 	.word	0x00004f30


	//   ....[6]....
        /*09fc*/ 	.word	0x0000b800


	//----- nvinfo : EIATTR_MAX_THREADS
	.align		4
.L_50:
        /*0a00*/ 	.byte	0x04, 0x05
        /*0a02*/ 	.short	(.L_52 - .L_51)
.L_51:
        /*0a04*/ 	.word	0x00000100
        /*0a08*/ 	.word	0x00000001
        /*0a0c*/ 	.word	0x00000001


	//----- nvinfo : EIATTR_CRS_STACK_SIZE
	.align		4
.L_52:
        /*0a10*/ 	.byte	0x04, 0x1e
        /*0a12*/ 	.short	(.L_54 - .L_53)
.L_53:
        /*0a14*/ 	.word	0x00000000


	//----- nvinfo : EIATTR_CBANK_PARAM_SIZE
	.align		4
.L_54:
        /*0a18*/ 	.byte	0x03, 0x19
        /*0a1a*/ 	.short	0x0800


	//----- nvinfo : EIATTR_PARAM_CBANK
	.align		4
        /*0a1c*/ 	.byte	0x04, 0x0a
        /*0a1e*/ 	.short	(.L_56 - .L_55)
	.align		4
.L_55:
        /*0a20*/ 	.word	index@(.nv.constant0._ZN7cutlass13device_kernelINS_4gemm6kernel13GemmUniversalIN4cute5tupleIJiiiiEEENS1_10collective13CollectiveMmaINS1_35MainloopSm100TmaUmmaWarpSpecializedILi7ELi2ELi2ENS5_IJNS4_1CILi1EEENSA_ILi2EEESB_EEEEENS5_IJNSA_ILi128EEENSA_ILi256EEENSA_ILi64EEEEEENS_12float_e5m2_tENS5_IJlSB_lEEESJ_SK_NS4_8TiledMMAINS4_8MMA_AtomIJNS4_10MMA_TraitsINS4_19SM100_MMA_F8F6F4_SSEJSJ_SJ_fSF_SG_NS4_17integral_constantINS4_4UMMA5MajorELSR_0EEESS_NSP_INSQ_7ScaleInELST_0EEESU_EEEEEENS4_6LayoutINS5_IJSB_SB_SB_EEENS5_IJNSA_ILi0EEESZ_SZ_EEEEENS5_IJNS4_10UnderscoreES12_S12_EEEEENS4_23SM90_TMA_LOAD_MULTICASTENS4_14ComposedLayoutINS4_7SwizzleILi2ELi4ELi3EEENS4_18smem_ptr_flag_bitsILi8EEENSX_INS5_IJNSA_ILi8EEESH_EEENS5_IJSH_SB_EEEEEEEvNS4_8identityENS4_13SM90_TMA_LOADES1F_vS1G_EENS_8epilogue10collective18CollectiveEpilogueINS1J_23Sm100TmaWarpSpecializedILi4ELi2ELi64ELb0ELb0EEEJSI_NS5_IJNSX_ISF_SB_EENSX_ISH_SB_EEEEESJ_SK_SJ_SK_NS1J_6fusion15FusionCallbacksIS1N_NS1R_17LinearCombinationISJ_fSJ_fLNS_15FloatRoundStyleE2EEESI_S1Q_JEEENS4_5SM1004TMEM4LOAD26SM100_TMEM_LOAD_32dp32b64xES1H_S1F_NS4_39AutoVectorizingCopyWithAssumedAlignmentILi128EEENS4_14SM90_TMA_STOREES1F_S22_S22_EEEvvEEEEvNT_6ParamsE)
        /*0a24*/ 	.short	0x0380
        /*0a26*/ 	.short	0x0800


	//----- nvinfo : EIATTR_SW_WAR
	.align		4
.L_56:
        /*0a28*/ 	.byte	0x04, 0x36
        /*0a2a*/ 	.short	(.L_58 - .L_57)
.L_57:
        /*0a2c*/ 	.word	0x00000008
.L_58:


//--------------------- .nv.callgraph             --------------------------
	.section	.nv.callgraph,"",@"SHT_CUDA_CALLGRAPH"
	.align	4
	.sectionentsize	8
	.align		4
        /*0000*/ 	.word	0x00000000
	.align		4
        /*0004*/ 	.word	0xffffffff
	.align		4
        /*0008*/ 	.word	index@(_ZN7cutlass13device_kernelINS_4gemm6kernel13GemmUniversalIN4cute5tupleIJiiiiEEENS1_10collective13CollectiveMmaINS1_35MainloopSm100TmaUmmaWarpSpecializedILi7ELi2ELi2ENS5_IJNS4_1CILi1EEENSA_ILi2EEESB_EEEEENS5_IJNSA_ILi128EEENSA_ILi256EEENSA_ILi64EEEEEENS_12float_e5m2_tENS5_IJlSB_lEEESJ_SK_NS4_8TiledMMAINS4_8MMA_AtomIJNS4_10MMA_TraitsINS4_19SM100_MMA_F8F6F4_SSEJSJ_SJ_fSF_SG_NS4_17integral_constantINS4_4UMMA5MajorELSR_0EEESS_NSP_INSQ_7ScaleInELST_0EEESU_EEEEEENS4_6LayoutINS5_IJSB_SB_SB_EEENS5_IJNSA_ILi0EEESZ_SZ_EEEEENS5_IJNS4_10UnderscoreES12_S12_EEEEENS4_23SM90_TMA_LOAD_MULTICASTENS4_14ComposedLayoutINS4_7SwizzleILi2ELi4ELi3EEENS4_18smem_ptr_flag_bitsILi8EEENSX_INS5_IJNSA_ILi8EEESH_EEENS5_IJSH_SB_EEEEEEEvNS4_8identityENS4_13SM90_TMA_LOADES1F_vS1G_EENS_8epilogue10collective18CollectiveEpilogueINS1J_23Sm100TmaWarpSpecializedILi4ELi2ELi64ELb0ELb0EEEJSI_NS5_IJNSX_ISF_SB_EENSX_ISH_SB_EEEEESJ_SK_SJ_SK_NS1J_6fusion15FusionCallbacksIS1N_NS1R_17LinearCombinationISJ_fSJ_fLNS_15FloatRoundStyleE2EEESI_S1Q_JEEENS4_5SM1004TMEM4LOAD26SM100_TMEM_LOAD_32dp32b64xES1H_S1F_NS4_39AutoVectorizingCopyWithAssumedAlignmentILi128EEENS4_14SM90_TMA_STOREES1F_S22_S22_EEEvvEEEEvNT_6ParamsE)
	.align		4
        /*000c*/ 	.word	index@(__assertfail)
	.align		4
        /*0010*/ 	.word	0x00000000
	.align		4
        /*0014*/ 	.word	0xfffffffe
	.align		4
        /*0018*/ 	.word	0x00000000
	.align		4
        /*001c*/ 	.word	0xfffffffd
	.align		4
        /*0020*/ 	.word	0x00000000
	.align		4
        /*0024*/ 	.word	0xfffffffc


//--------------------- .nv.constant4             --------------------------
	.section	.nv.constant4,"a",@progbits
	.align	8
	.align		8
.nv.constant4:
        /*0000*/ 	.dword	__assertfail
	.align		8
        /*0008*/ 	.dword	__unnamed_1
	.align		8
        /*0010*/ 	.dword	__unnamed_2
	.align		8
        /*0018*/ 	.dword	__unnamed_3
	.align		8
        /*0020*/ 	.dword	_ZN40_INTERNAL_9b6f8990_4_k_cu_919ab57a_382884cuda3std3__45__cpo5beginE
	.align		8
        /*0028*/ 	.dword	_ZN40_INTERNAL_9b6f8990_4_k_cu_919ab57a_382884cuda3std3__45__cpo3endE
	.align		8
        /*0030*/ 	.dword	_ZN40_INTERNAL_9b6f8990_4_k_cu_919ab57a_382884cuda3std3__45__cpo6cbeginE
	.align		8
        /*0038*/ 	.dword	_ZN40_INTERNAL_9b6f8990_4_k_cu_919ab57a_382884cuda3std3__45__cpo4cendE
	.align		8
        /*0040*/ 	.dword	_ZN40_INTERNAL_9b6f8990_4_k_cu_919ab57a_382884cuda3std3__442_GLOBAL__N__9b6f8990_4_k_cu_919ab57a_382886ignoreE
	.align		8
        /*0048*/ 	.dword	_ZN40_INTERNAL_9b6f8990_4_k_cu_919ab57a_382884cuda3std3__419piecewise_constructE
	.align		8
        /*0050*/ 	.dword	_ZN40_INTERNAL_9b6f8990_4_k_cu_919ab57a_382884cuda3std3__48in_placeE
	.align		8
        /*0058*/ 	.dword	_ZN40_INTERNAL_9b6f8990_4_k_cu_919ab57a_382884cuda3std6ranges3__45__cpo4swapE
	.align		8
        /*0060*/ 	.dword	_ZN40_INTERNAL_9b6f8990_4_k_cu_919ab57a_382884cuda3std6ranges3__45__cpo9iter_moveE
	.align		8
        /*0068*/ 	.dword	_ZN40_INTERNAL_9b6f8990_4_k_cu_919ab57a_382884cute7productE
	.align		8
        /*0070*/ 	.dword	_ZN40_INTERNAL_9b6f8990_4_k_cu_919ab57a_382884cute1_E
	.align		8
        /*0078*/ 	.dword	$str$25
	.align		8
        /*0080*/ 	.dword	$str$26
	.align		8
        /*0088*/ 	.dword	$str$27
	.align		8
        /*0090*/ 	.dword	$str$28


//--------------------- .text._ZN7cutlass13device_kernelINS_4gemm6kernel13GemmUniversalIN4cute5tupleIJiiiiEEENS1_10collective13CollectiveMmaINS1_35MainloopSm100TmaUmmaWarpSpecializedILi7ELi2ELi2ENS5_IJNS4_1CILi1EEENSA_ILi2EEESB_EEEEENS5_IJNSA_ILi128EEENSA_ILi256EEENSA_ILi64EEEEEENS_12float_e5m2_tENS5_IJlSB_lEEESJ_SK_NS4_8TiledMMAINS4_8MMA_AtomIJNS4_10MMA_TraitsINS4_19SM100_MMA_F8F6F4_SSEJSJ_SJ_fSF_SG_NS4_17integral_constantINS4_4UMMA5MajorELSR_0EEESS_NSP_INSQ_7ScaleInELST_0EEESU_EEEEEENS4_6LayoutINS5_IJSB_SB_SB_EEENS5_IJNSA_ILi0EEESZ_SZ_EEEEENS5_IJNS4_10UnderscoreES12_S12_EEEEENS4_23SM90_TMA_LOAD_MULTICASTENS4_14ComposedLayoutINS4_7SwizzleILi2ELi4ELi3EEENS4_18smem_ptr_flag_bitsILi8EEENSX_INS5_IJNSA_ILi8EEESH_EEENS5_IJSH_SB_EEEEEEEvNS4_8identityENS4_13SM90_TMA_LOADES1F_vS1G_EENS_8epilogue10collective18CollectiveEpilogueINS1J_23Sm100TmaWarpSpecializedILi4ELi2ELi64ELb0ELb0EEEJSI_NS5_IJNSX_ISF_SB_EENSX_ISH_SB_EEEEESJ_SK_SJ_SK_NS1J_6fusion15FusionCallbacksIS1N_NS1R_17LinearCombinationISJ_fSJ_fLNS_15FloatRoundStyleE2EEESI_S1Q_JEEENS4_5SM1004TMEM4LOAD26SM100_TMEM_LOAD_32dp32b64xES1H_S1F_NS4_39AutoVectorizingCopyWithAssumedAlignmentILi128EEENS4_14SM90_TMA_STOREES1F_S22_S22_EEEvvEEEEvNT_6ParamsE --------------------------
	.section	.text._ZN7cutlass13device_kernelINS_4gemm6kernel13GemmUniversalIN4cute5tupleIJiiiiEEENS1_10collective13CollectiveMmaINS1_35MainloopSm100TmaUmmaWarpSpecializedILi7ELi2ELi2ENS5_IJNS4_1CILi1EEENSA_ILi2EEESB_EEEEENS5_IJNSA_ILi128EEENSA_ILi256EEENSA_ILi64EEEEEENS_12float_e5m2_tENS5_IJlSB_lEEESJ_SK_NS4_8TiledMMAINS4_8MMA_AtomIJNS4_10MMA_TraitsINS4_19SM100_MMA_F8F6F4_SSEJSJ_SJ_fSF_SG_NS4_17integral_constantINS4_4UMMA5MajorELSR_0EEESS_NSP_INSQ_7ScaleInELST_0EEESU_EEEEEENS4_6LayoutINS5_IJSB_SB_SB_EEENS5_IJNSA_ILi0EEESZ_SZ_EEEEENS5_IJNS4_10UnderscoreES12_S12_EEEEENS4_23SM90_TMA_LOAD_MULTICASTENS4_14ComposedLayoutINS4_7SwizzleILi2ELi4ELi3EEENS4_18smem_ptr_flag_bitsILi8EEENSX_INS5_IJNSA_ILi8EEESH_EEENS5_IJSH_SB_EEEEEEEvNS4_8identityENS4_13SM90_TMA_LOADES1F_vS1G_EENS_8epilogue10collective18CollectiveEpilogueINS1J_23Sm100TmaWarpSpecializedILi4ELi2ELi64ELb0ELb0EEEJSI_NS5_IJNSX_ISF_SB_EENSX_ISH_SB_EEEEESJ_SK_SJ_SK_NS1J_6fusion15FusionCallbacksIS1N_NS1R_17LinearCombinationISJ_fSJ_fLNS_15FloatRoundStyleE2EEESI_S1Q_JEEENS4_5SM1004TMEM4LOAD26SM100_TMEM_LOAD_32dp32b64xES1H_S1F_NS4_39AutoVectorizingCopyWithAssumedAlignmentILi128EEENS4_14SM90_TMA_STOREES1F_S22_S22_EEEvvEEEEvNT_6ParamsE,"ax",@progbits
	.align	128
.text._ZN7cutlass13device_kernelINS_4gemm6kernel13GemmUniversalIN4cute5tupleIJiiiiEEENS1_10collective13CollectiveMmaINS1_35MainloopSm100TmaUmmaWarpSpecializedILi7ELi2ELi2ENS5_IJNS4_1CILi1EEENSA_ILi2EEESB_EEEEENS5_IJNSA_ILi128EEENSA_ILi256EEENSA_ILi64EEEEEENS_12float_e5m2_tENS5_IJlSB_lEEESJ_SK_NS4_8TiledMMAINS4_8MMA_AtomIJNS4_10MMA_TraitsINS4_19SM100_MMA_F8F6F4_SSEJSJ_SJ_fSF_SG_NS4_17integral_constantINS4_4UMMA5MajorELSR_0EEESS_NSP_INSQ_7ScaleInELST_0EEESU_EEEEEENS4_6LayoutINS5_IJSB_SB_SB_EEENS5_IJNSA_ILi0EEESZ_SZ_EEEEENS5_IJNS4_10UnderscoreES12_S12_EEEEENS4_23SM90_TMA_LOAD_MULTICASTENS4_14ComposedLayoutINS4_7SwizzleILi2ELi4ELi3EEENS4_18smem_ptr_flag_bitsILi8EEENSX_INS5_IJNSA_ILi8EEESH_EEENS5_IJSH_SB_EEEEEEEvNS4_8identityENS4_13SM90_TMA_LOADES1F_vS1G_EENS_8epilogue10collective18CollectiveEpilogueINS1J_23Sm100TmaWarpSpecializedILi4ELi2ELi64ELb0ELb0EEEJSI_NS5_IJNSX_ISF_SB_EENSX_ISH_SB_EEEEESJ_SK_SJ_SK_NS1J_6fusion15FusionCallbacksIS1N_NS1R_17LinearCombinationISJ_fSJ_fLNS_15FloatRoundStyleE2EEESI_S1Q_JEEENS4_5SM1004TMEM4LOAD26SM100_TMEM_LOAD_32dp32b64xES1H_S1F_NS4_39AutoVectorizingCopyWithAssumedAlignmentILi128EEENS4_14SM90_TMA_STOREES1F_S22_S22_EEEvvEEEEvNT_6ParamsE:
        .type           _ZN7cutlass13device_kernelINS_4gemm6kernel13GemmUniversalIN4cute5tupleIJiiiiEEENS1_10collective13CollectiveMmaINS1_35MainloopSm100TmaUmmaWarpSpecializedILi7ELi2ELi2ENS5_IJNS4_1CILi1EEENSA_ILi2EEESB_EEEEENS5_IJNSA_ILi128EEENSA_ILi256EEENSA_ILi64EEEEEENS_12float_e5m2_tENS5_IJlSB_lEEESJ_SK_NS4_8TiledMMAINS4_8MMA_AtomIJNS4_10MMA_TraitsINS4_19SM100_MMA_F8F6F4_SSEJSJ_SJ_fSF_SG_NS4_17integral_constantINS4_4UMMA5MajorELSR_0EEESS_NSP_INSQ_7ScaleInELST_0EEESU_EEEEEENS4_6LayoutINS5_IJSB_SB_SB_EEENS5_IJNSA_ILi0EEESZ_SZ_EEEEENS5_IJNS4_10UnderscoreES12_S12_EEEEENS4_23SM90_TMA_LOAD_MULTICASTENS4_14ComposedLayoutINS4_7SwizzleILi2ELi4ELi3EEENS4_18smem_ptr_flag_bitsILi8EEENSX_INS5_IJNSA_ILi8EEESH_EEENS5_IJSH_SB_EEEEEEEvNS4_8identityENS4_13SM90_TMA_LOADES1F_vS1G_EENS_8epilogue10collective18CollectiveEpilogueINS1J_23Sm100TmaWarpSpecializedILi4ELi2ELi64ELb0ELb0EEEJSI_NS5_IJNSX_ISF_SB_EENSX_ISH_SB_EEEEESJ_SK_SJ_SK_NS1J_6fusion15FusionCallbacksIS1N_NS1R_17LinearCombinationISJ_fSJ_fLNS_15FloatRoundStyleE2EEESI_S1Q_JEEENS4_5SM1004TMEM4LOAD26SM100_TMEM_LOAD_32dp32b64xES1H_S1F_NS4_39AutoVectorizingCopyWithAssumedAlignmentILi128EEENS4_14SM90_TMA_STOREES1F_S22_S22_EEEvvEEEEvNT_6ParamsE,@function
        .size           _ZN7cutlass13device_kernelINS_4gemm6kernel13GemmUniversalIN4cute5tupleIJiiiiEEENS1_10collective13CollectiveMmaINS1_35MainloopSm100TmaUmmaWarpSpecializedILi7ELi2ELi2ENS5_IJNS4_1CILi1EEENSA_ILi2EEESB_EEEEENS5_IJNSA_ILi128EEENSA_ILi256EEENSA_ILi64EEEEEENS_12float_e5m2_tENS5_IJlSB_lEEESJ_SK_NS4_8TiledMMAINS4_8MMA_AtomIJNS4_10MMA_TraitsINS4_19SM100_MMA_F8F6F4_SSEJSJ_SJ_fSF_SG_NS4_17integral_constantINS4_4UMMA5MajorELSR_0EEESS_NSP_INSQ_7ScaleInELST_0EEESU_EEEEEENS4_6LayoutINS5_IJSB_SB_SB_EEENS5_IJNSA_ILi0EEESZ_SZ_EEEEENS5_IJNS4_10UnderscoreES12_S12_EEEEENS4_23SM90_TMA_LOAD_MULTICASTENS4_14ComposedLayoutINS4_7SwizzleILi2ELi4ELi3EEENS4_18smem_ptr_flag_bitsILi8EEENSX_INS5_IJNSA_ILi8EEESH_EEENS5_IJSH_SB_EEEEEEEvNS4_8identityENS4_13SM90_TMA_LOADES1F_vS1G_EENS_8epilogue10collective18CollectiveEpilogueINS1J_23Sm100TmaWarpSpecializedILi4ELi2ELi64ELb0ELb0EEEJSI_NS5_IJNSX_ISF_SB_EENSX_ISH_SB_EEEEESJ_SK_SJ_SK_NS1J_6fusion15FusionCallbacksIS1N_NS1R_17LinearCombinationISJ_fSJ_fLNS_15FloatRoundStyleE2EEESI_S1Q_JEEENS4_5SM1004TMEM4LOAD26SM100_TMEM_LOAD_32dp32b64xES1H_S1F_NS4_39AutoVectorizingCopyWithAssumedAlignmentILi128EEENS4_14SM90_TMA_STOREES1F_S22_S22_EEEvvEEEEvNT_6ParamsE,(.L_x_183 - _ZN7cutlass13device_kernelINS_4gemm6kernel13GemmUniversalIN4cute5tupleIJiiiiEEENS1_10collective13CollectiveMmaINS1_35MainloopSm100TmaUmmaWarpSpecializedILi7ELi2ELi2ENS5_IJNS4_1CILi1EEENSA_ILi2EEESB_EEEEENS5_IJNSA_ILi128EEENSA_ILi256EEENSA_ILi64EEEEEENS_12float_e5m2_tENS5_IJlSB_lEEESJ_SK_NS4_8TiledMMAINS4_8MMA_AtomIJNS4_10MMA_TraitsINS4_19SM100_MMA_F8F6F4_SSEJSJ_SJ_fSF_SG_NS4_17integral_constantINS4_4UMMA5MajorELSR_0EEESS_NSP_INSQ_7ScaleInELST_0EEESU_EEEEEENS4_6LayoutINS5_IJSB_SB_SB_EEENS5_IJNSA_ILi0EEESZ_SZ_EEEEENS5_IJNS4_10UnderscoreES12_S12_EEEEENS4_23SM90_TMA_LOAD_MULTICASTENS4_14ComposedLayoutINS4_7SwizzleILi2ELi4ELi3EEENS4_18smem_ptr_flag_bitsILi8EEENSX_INS5_IJNSA_ILi8EEESH_EEENS5_IJSH_SB_EEEEEEEvNS4_8identityENS4_13SM90_TMA_LOADES1F_vS1G_EENS_8epilogue10collective18CollectiveEpilogueINS1J_23Sm100TmaWarpSpecializedILi4ELi2ELi64ELb0ELb0EEEJSI_NS5_IJNSX_ISF_SB_EENSX_ISH_SB_EEEEESJ_SK_SJ_SK_NS1J_6fusion15FusionCallbacksIS1N_NS1R_17LinearCombinationISJ_fSJ_fLNS_15FloatRoundStyleE2EEESI_S1Q_JEEENS4_5SM1004TMEM4LOAD26SM100_TMEM_LOAD_32dp32b64xES1H_S1F_NS4_39AutoVectorizingCopyWithAssumedAlignmentILi128EEENS4_14SM90_TMA_STOREES1F_S22_S22_EEEvvEEEEvNT_6ParamsE)
        .other          _ZN7cutlass13device_kernelINS_4gemm6kernel13GemmUniversalIN4cute5tupleIJiiiiEEENS1_10collective13CollectiveMmaINS1_35MainloopSm100TmaUmmaWarpSpecializedILi7ELi2ELi2ENS5_IJNS4_1CILi1EEENSA_ILi2EEESB_EEEEENS5_IJNSA_ILi128EEENSA_ILi256EEENSA_ILi64EEEEEENS_12float_e5m2_tENS5_IJlSB_lEEESJ_SK_NS4_8TiledMMAINS4_8MMA_AtomIJNS4_10MMA_TraitsINS4_19SM100_MMA_F8F6F4_SSEJSJ_SJ_fSF_SG_NS4_17integral_constantINS4_4UMMA5MajorELSR_0EEESS_NSP_INSQ_7ScaleInELST_0EEESU_EEEEEENS4_6LayoutINS5_IJSB_SB_SB_EEENS5_IJNSA_ILi0EEESZ_SZ_EEEEENS5_IJNS4_10UnderscoreES12_S12_EEEEENS4_23SM90_TMA_LOAD_MULTICASTENS4_14ComposedLayoutINS4_7SwizzleILi2ELi4ELi3EEENS4_18smem_ptr_flag_bitsILi8EEENSX_INS5_IJNSA_ILi8EEESH_EEENS5_IJSH_SB_EEEEEEEvNS4_8identityENS4_13SM90_TMA_LOADES1F_vS1G_EENS_8epilogue10collective18CollectiveEpilogueINS1J_23Sm100TmaWarpSpecializedILi4ELi2ELi64ELb0ELb0EEEJSI_NS5_IJNSX_ISF_SB_EENSX_ISH_SB_EEEEESJ_SK_SJ_SK_NS1J_6fusion15FusionCallbacksIS1N_NS1R_17LinearCombinationISJ_fSJ_fLNS_15FloatRoundStyleE2EEESI_S1Q_JEEENS4_5SM1004TMEM4LOAD26SM100_TMEM_LOAD_32dp32b64xES1H_S1F_NS4_39AutoVectorizingCopyWithAssumedAlignmentILi128EEENS4_14SM90_TMA_STOREES1F_S22_S22_EEEvvEEEEvNT_6ParamsE,@"STO_CUDA_ENTRY STV_DEFAULT"
_ZN7cutlass13device_kernelINS_4gemm6kernel13GemmUniversalIN4cute5tupleIJiiiiEEENS1_10collective13CollectiveMmaINS1_35MainloopSm100TmaUmmaWarpSpecializedILi7ELi2ELi2ENS5_IJNS4_1CILi1EEENSA_ILi2EEESB_EEEEENS5_IJNSA_ILi128EEENSA_ILi256EEENSA_ILi64EEEEEENS_12float_e5m2_tENS5_IJlSB_lEEESJ_SK_NS4_8TiledMMAINS4_8MMA_AtomIJNS4_10MMA_TraitsINS4_19SM100_MMA_F8F6F4_SSEJSJ_SJ_fSF_SG_NS4_17integral_constantINS4_4UMMA5MajorELSR_0EEESS_NSP_INSQ_7ScaleInELST_0EEESU_EEEEEENS4_6LayoutINS5_IJSB_SB_SB_EEENS5_IJNSA_ILi0EEESZ_SZ_EEEEENS5_IJNS4_10UnderscoreES12_S12_EEEEENS4_23SM90_TMA_LOAD_MULTICASTENS4_14ComposedLayoutINS4_7SwizzleILi2ELi4ELi3EEENS4_18smem_ptr_flag_bitsILi8EEENSX_INS5_IJNSA_ILi8EEESH_EEENS5_IJSH_SB_EEEEEEEvNS4_8identityENS4_13SM90_TMA_LOADES1F_vS1G_EENS_8epilogue10collective18CollectiveEpilogueINS1J_23Sm100TmaWarpSpecializedILi4ELi2ELi64ELb0ELb0EEEJSI_NS5_IJNSX_ISF_SB_EENSX_ISH_SB_EEEEESJ_SK_SJ_SK_NS1J_6fusion15FusionCallbacksIS1N_NS1R_17LinearCombinationISJ_fSJ_fLNS_15FloatRoundStyleE2EEESI_S1Q_JEEENS4_5SM1004TMEM4LOAD26SM100_TMEM_LOAD_32dp32b64xES1H_S1F_NS4_39AutoVectorizingCopyWithAssumedAlignmentILi128EEENS4_14SM90_TMA_STOREES1F_S22_S22_EEEvvEEEEvNT_6ParamsE:
[----:B------:R-:W1:Y:S01]  /*0000*/  LDC R1, c[0x0][0x37c] ;  /* 0x0000df00ff017b82 */ /* 0x000e620000000800 */
[----:B------:R-:W2:Y:S01]  /*0010*/  S2R R170, SR_TID.X ;  /* 0x0000000000aa7919 */ /* 0x000ea20000002100 */
[----:B------:R-:W3:Y:S01]  /*0020*/  LDCU.64 UR8, c[0x0][0x890] ;  /* 0x00011200ff0877ac */ /* 0x000ee20008000a00 */
[----:B------:R-:W-:Y:S02]  /*0030*/  PRMT R158, RZ, 0x7610, R158 ;  /* 0x00007610ff9e7816 */ /* 0x000fe4000000009e */
[----:B------:R-:W-:Y:S01]  /*0040*/  ELECT P3, URZ, PT ;  /* 0x0000000000ff782f */ /* 0x000fe20003860000 */
[----:B---3--:R-:W-:-:S04]  /*0050*/  UISETP.NE.U32.AND UP0, UPT, UR8, URZ, UPT ;  /* 0x000000ff0800728c */ /* 0x008fc8000bf05070 */
[----:B------:R-:W-:Y:S01]  /*0060*/  UISETP.NE.AND.EX UP0, UPT, UR9, URZ, UPT, UP0 ;  /* 0x000000ff0900728c */ /* 0x000fe2000bf05300 */
[----:B--2---:R-:W-:-:S05]  /*0070*/  SHF.R.U32.HI R159, RZ, 0x5, R170 ;  /* 0x00000005ff9f7819 */ /* 0x004fca00000116aa */
[----:B------:R-:W2:Y:S02]  /*0080*/  SHFL.IDX PT, R0, R159, RZ, 0x1f ;  /* 0x00001fff9f007589 */ /* 0x000ea400000e0000 */
[----:B--2---:R-:W-:Y:S01]  /*0090*/  R2UR UR17, R0 ;  /* 0x00000000001172ca */ /* 0x004fe200000e0000 */
[----:B-1----:R-:W-:-:S14]  /*00a0*/  BRA.U UP0, `(.L_x_0) ;  /* 0x0000000100307547 */ /* 0x002fdc000b800000 */
[----:B------:R-:W1:Y:S02]  /*00b0*/  LDCU.64 UR4, c[0x0][0x888] ;  /* 0x00011100ff0477ac */ /* 0x000e640008000a00 */
[----:B-1----:R-:W-:-:S04]  /*00c0*/  UISETP.NE.U32.AND UP0, UPT, UR4, URZ, UPT ;  /* 0x000000ff0400728c */ /* 0x002fc8000bf05070 */
[----:B------:R-:W-:-:S09]  /*00d0*/  UISETP.NE.AND.EX UP0, UPT, UR5, URZ, UPT, UP0 ;  /* 0x000000ff0500728c */ /* 0x000fd2000bf05300 */
[----:B------:R-:W-:Y:S05]  /*00e0*/  BRA.U !UP0, `(.L_x_1) ;  /* 0x0000000108147547 */ /* 0x000fea000b800000 */
[----:B------:R-:W1:Y:S01]  /*00f0*/  LDC.64 R2, c[0x0][0x888] ;  /* 0x00022200ff027b82 */ /* 0x000e620000000a00 */
[----:B------:R-:W1:Y:S02]  /*0100*/  LDCU.64 UR4, c[0x0][0x358] ;  /* 0x00006b00ff0477ac */ /* 0x000e640008000a00 */
[----:B-1----:R1:W5:Y:S01]  /*0110*/  LDG.E R73, desc[UR4][R2.64] ;  /* 0x0000000402497981 */ /* 0x002362000c1e1900 */
[----:B------:R-:W-:Y:S01]  /*0120*/  HFMA2 R158, -RZ, RZ, 0, 5.9604644775390625e-08 ;  /* 0x00000001ff9e7431 */ /* 0x000fe200000001ff */
[----:B------:R-:W-:Y:S05]  /*0130*/  BRA `(.L_x_0) ;  /* 0x00000000000c7947 */ /* 0x000fea0003800000 */
.L_x_1:
[----:B------:R-:W1:Y:S01]  /*0140*/  LDCU UR4, c[0x0][0x880] ;  /* 0x00011000ff0477ac */ /* 0x000e620008000800 */
[----:B------:R-:W-:Y:S01]  /*0150*/  HFMA2 R158, -RZ, RZ, 0, 5.9604644775390625e-08 ;  /* 0x00000001ff9e7431 */ /* 0x000fe200000001ff */
[----:B-1----:R-:W-:-:S07]  /*0160*/  MOV R73, UR4 ;  /* 0x0000000400497c02 */ /* 0x002fce0008000f00 */
.L_x_0:
[----:B------:R-:W2:Y:S02]  /*0170*/  LDCU.64 UR4, c[0x0][0x8b0] ;  /* 0x00011600ff0477ac */ /* 0x000ea40008000a00 */
[----:B--2---:R-:W-:-:S04]  /*0180*/  UISETP.NE.U32.AND UP0, UPT, UR4, URZ, UPT ;  /* 0x000000ff0400728c */ /* 0x004fc8000bf05070 */
[----:B------:R-:W-:-:S09]  /*0190*/  UISETP.NE.AND.EX UP0, UPT, UR5, URZ, UPT, UP0 ;  /* 0x000000ff0500728c */ /* 0x000fd2000bf05300 */
[----:B------:R-:W-:Y:S05]  /*01a0*/  BRA.U UP0, `(.L_x_2) ;  /* 0x0000000100287547 */ /* 0x000fea000b800000 */
[----:B------:R-:W2:Y:S02]  /*01b0*/  LDCU.64 UR4, c[0x0][0x8a8] ;  /* 0x00011500ff0477ac */ /* 0x000ea40008000a00 */
[----:B--2---:R-:W-:-:S04]  /*01c0*/  UISETP.NE.U32.AND UP0, UPT, UR4, URZ, UPT ;  /* 0x000000ff0400728c */ /* 0x004fc8000bf05070 */
[----:B------:R-:W-:-:S09]  /*01d0*/  UISETP.NE.AND.EX UP0, UPT, UR5, URZ, UPT, UP0 ;  /* 0x000000ff0500728c */ /* 0x000fd2000bf05300 */
[----:B------:R-:W-:Y:S05]  /*01e0*/  BRA.U !UP0, `(.L_x_3) ;  /* 0x0000000108107547 */ /* 0x000fea000b800000 */
[----:B------:R-:W2:Y:S01]  /*01f0*/  LDC.64 R70, c[0x0][0x8a8] ;  /* 0x00022a00ff467b82 */ /* 0x000ea20000000a00 */
[----:B------:R-:W2:Y:S02]  /*0200*/  LDCU.64 UR4, c[0x0][0x358] ;  /* 0x00006b00ff0477ac */ /* 0x000ea40008000a00 */
[----:B--2---:R2:W5:Y:S01]  /*0210*/  LDG.E R70, desc[UR4][R70.64] ;  /* 0x0000000446467981 */ /* 0x004562000c1e1900 */
[----:B------:R-:W-:Y:S05]  /*0220*/  BRA `(.L_x_2) ;  /* 0x0000000000087947 */ /* 0x000fea0003800000 */
.L_x_3:
[----:B------:R-:W2:Y:S02]  /*0230*/  LDCU UR4, c[0x0][0x8a0] ;  /* 0x00011400ff0477ac */ /* 0x000ea40008000800 */
[----:B--2---:R-:W-:Y:S02]  /*0240*/  MOV R70, UR4 ;  /* 0x0000000400467c02 */ /* 0x004fe40008000f00 */
.L_x_2:
[----:B------:R-:W-:Y:S01]  /*0250*/  IMAD.U32 R0, RZ, RZ, UR17 ;  /* 0x00000011ff007e24 */ /* 0x000fe2000f8e00ff */
[----:B------:R-:W-:Y:S04]  /*0260*/  BSSY.RECONVERGENT B0, `(.L_x_4) ;  /* 0x000000c000007945 */ /* 0x000fe80003800200 */
[C---:B------:R-:W-:Y:S02]  /*0270*/  ISETP.NE.OR P1, PT, R0.reuse, 0x1, !P3 ;  /* 0x000000010000780c */ /* 0x040fe40005f25670 */
[----:B------:R-:W-:-:S11]  /*0280*/  ISETP.NE.OR P0, PT, R0, 0x3, !P3 ;  /* 0x000000030000780c */ /* 0x000fd60005f05670 */
[----:B------:R-:W-:Y:S05]  /*0290*/  @P1 BRA `(.L_x_5) ;  /* 0x0000000000201947 */ /* 0x000fea0003800000 */
[----:B------:R-:W3:Y:S02]  /*02a0*/  LDCU.64 UR4, c[0x0][0x348] ;  /* 0x00006900ff0477ac */ /* 0x000ee40008000a00 */
[----:B---3--:R-:W-:Y:S02]  /*02b0*/  UIADD3 UR6, UP1, UPT, UR4, 0x80, URZ ;  /* 0x0000008004067890 */ /* 0x008fe4000ff3e0ff */
[----:B------:R-:W-:Y:S02]  /*02c0*/  UIADD3 UR4, UP0, UPT, UR4, 0x180, URZ ;  /* 0x0000018004047890 */ /* 0x000fe4000ff1e0ff */
[----:B------:R-:W-:Y:S02]  /*02d0*/  UIADD3.X UR7, UPT, UPT, URZ, UR5, URZ, UP1, !UPT ;  /* 0x00000005ff077290 */ /* 0x000fe40008ffe4ff */
[----:B------:R-:W-:-:S07]  /*02e0*/  UIADD3.X UR5, UPT, UPT, URZ, UR5, URZ, UP0, !UPT ;  /* 0x00000005ff057290 */ /* 0x000fce00087fe4ff */
[----:B------:R3:W-:Y:S02]  /*02f0*/  UTMACCTL.PF [UR6] ;  /* 0x00000000060079b9 */ /* 0x0007e40008040000 */
[----:B------:R3:W-:Y:S02]  /*0300*/  UTMACCTL.PF [UR4] ;  /* 0x00000000040079b9 */ /* 0x0007e40008040000 */
[----:B---3--:R-:W-:Y:S01]  /*0310*/  NOP ;  /* 0x0000000000007918 */ /* 0x008fe20000000000 */
.L_x_5:
[----:B------:R-:W-:Y:S05]  /*0320*/  BSYNC.RECONVERGENT B0 ;  /* 0x0000000000007941 */ /* 0x000fea0003800200 */
.L_x_4:
[----:B------:R-:W-:Y:S04]  /*0330*/  BSSY.RECONVERGENT B0, `(.L_x_6) ;  /* 0x000000a000007945 */ /* 0x000fe80003800200 */
        /* <DEDUP_REMOVED lines=9> */
.L_x_7:
[----:B------:R-:W-:Y:S05]  /*03d0*/  BSYNC.RECONVERGENT B0 ;  /* 0x0000000000007941 */ /* 0x000fea0003800200 */
.L_x_6:
[----:B------:R-:W3:Y:S01]  /*03e0*/  LDCU.64 UR4, c[0x0][0x888] ;  /* 0x00011100ff0477ac */ /* 0x000ee20008000a00 */
[----:B------:R-:W-:Y:S02]  /*03f0*/  UISETP.EQ.U32.AND UP1, UPT, UR8, URZ, UPT ;  /* 0x000000ff0800728c */ /* 0x000fe4000bf22070 */
[----:B------:R-:W-:Y:S02]  /*0400*/  UPLOP3.LUT UP3, UPT, UPT, UPT, UPT, 0x80, 0x8 ;  /* 0x000000000008789c */ /* 0x000fe40003f6f070 */
[----:B---3--:R-:W-:-:S04]  /*0410*/  UISETP.NE.U32.AND UP0, UPT, UR4, URZ, UPT ;  /* 0x000000ff0400728c */ /* 0x008fc8000bf05070 */
[----:B------:R-:W-:-:S04]  /*0420*/  UISETP.NE.AND.EX UP0, UPT, UR5, URZ, UPT, UP0 ;  /* 0x000000ff0500728c */ /* 0x000fc8000bf05300 */
[----:B------:R-:W-:-:S04]  /*0430*/  UISETP.EQ.OR.EX UP2, UPT, UR9, URZ, !UP0, UP1 ;  /* 0x000000ff0900728c */ /* 0x000fc8000c742710 */
[----:B------:R-:W-:-:S06]  /*0440*/  UP2UR UR4, UPR, URZ, 0x4 ;  /* 0x00000004ff047883 */ /* 0x000fcc0008000000 */
[----:B------:R-:W-:Y:S01]  /*0450*/  MOV R161, UR4 ;  /* 0x0000000400a17c02 */ /* 0x000fe20008000f00 */
[----:B------:R-:W-:Y:S06]  /*0460*/  BRA.U !UP2, `(.L_x_8) ;  /* 0x000000010a207547 */ /* 0x000fec000b800000 */
[----:B------:R-:W-:Y:S01]  /*0470*/  UISETP.NE.U32.AND UP1, UPT, UR8, URZ, UPT ;  /* 0x000000ff0800728c */ /* 0x000fe2000bf25070 */
[----:B-----5:R-:W-:Y:S01]  /*0480*/  FSETP.NEU.AND P0, PT, R73, RZ, PT ;  /* 0x000000ff4900720b */ /* 0x020fe20003f0d000 */
[----:B------:R-:W-:Y:S02]  /*0490*/  USEL UR4, URZ, 0xffffffff, UP0 ;  /* 0xffffffffff047887 */ /* 0x000fe40008000000 */
[----:B------:R-:W-:-:S10]  /*04a0*/  UISETP.NE.AND.EX UP1, UPT, UR9, URZ, UPT, UP1 ;  /* 0x000000ff0900728c */ /* 0x000fd4000bf25310 */
[----:B------:R-:W-:Y:S01]  /*04b0*/  VOTEU.ANY UP0, P0 ;  /* 0x0000000000ff7886 */ /* 0x000fe20000000100 */
[----:B------:R-:W-:-:S04]  /*04c0*/  @!UP1 USEL UR4, URZ, 0xffffffff, UP0 ;  /* 0xffffffffff049887 */ /* 0x000fc80008000000 */
[----:B------:R-:W-:-:S04]  /*04d0*/  ULOP3.LUT UR4, UR4, 0x1, URZ, 0xc0, !UPT ;  /* 0x0000000104047892 */ /* 0x000fc8000f8ec0ff */
[----:B------:R-:W-:-:S11]  /*04e0*/  UISETP.NE.U32.AND UP3, UPT, UR4, 0x1, UPT ;  /* 0x000000010400788c */ /* 0x000fd6000bf65070 */
.L_x_8:
[----:B-1----:R-:W1:Y:S01]  /*04f0*/  SHFL.IDX PT, R2, R159, RZ, 0x1f ;  /* 0x00001fff9f027589 */ /* 0x002e6200000e0000 */
[----:B------:R-:W-:-:S04]  /*0500*/  UISETP.NE.AND UP0, UPT, UR17, 0x2, UPT ;  /* 0x000000021100788c */ /* 0x000fc8000bf05270 */
[----:B------:R-:W-:Y:S01]  /*0510*/  USEL UR48, URZ, 0x1, UP0 ;  /* 0x00000001ff307887 */ /* 0x000fe20008000000 */
[----:B-1----:R-:W-:-:S13]  /*0520*/  ISETP.NE.AND P0, PT, R2, RZ, PT ;  /* 0x000000ff0200720c */ /* 0x002fda0003f05270 */
[----:B------:R-:W-:Y:S05]  /*0530*/  @P0 BRA `(.L_x_9) ;  /* 0x0000000000700947 */ /* 0x000fea0003800000 */
[----:B------:R-:W1:Y:S01]  /*0540*/  S2UR UR4, SR_CgaCtaId ;  /* 0x00000000000479c3 */ /* 0x000e620000008800 */
[----:B------:R-:W-:Y:S01]  /*0550*/  UMOV UR5, 0x400 ;  /* 0x0000040000057882 */ /* 0x000fe20000000000 */
[----:B------:R-:W-:Y:S01]  /*0560*/  UMOV UR8, 0x1 ;  /* 0x0000000100087882 */ /* 0x000fe20000000000 */
[----:B------:R-:W-:Y:S01]  /*0570*/  UMOV UR6, 0x2 ;  /* 0x0000000200067882 */ /* 0x000fe20000000000 */
[----:B------:R-:W-:-:S04]  /*0580*/  UIADD3 UR8, UPT, UPT, -UR8, 0x100000, URZ ;  /* 0x0010000008087890 */ /* 0x000fc8000fffe1ff */
[----:B------:R-:W-:Y:S02]  /*0590*/  USHF.L.U32 UR9, UR8, 0xb, URZ ;  /* 0x0000000b08097899 */ /* 0x000fe400080006ff */
[----:B------:R-:W-:Y:S02]  /*05a0*/  USHF.L.U32 UR8, UR8, 0x1, URZ ;  /* 0x0000000108087899 */ /* 0x000fe400080006ff */
[----:B------:R-:W-:-:S04]  /*05b0*/  UIADD3 UR6, UPT, UPT, -UR6, 0x100000, URZ ;  /* 0x0010000006067890 */ /* 0x000fc8000fffe1ff */
[----:B------:R-:W-:Y:S02]  /*05c0*/  USHF.L.U32 UR7, UR6, 0xb, URZ ;  /* 0x0000000b06077899 */ /* 0x000fe400080006ff */
[----:B------:R-:W-:Y:S01]  /*05d0*/  USHF.L.U32 UR6, UR6, 0x1, URZ ;  /* 0x0000000106067899 */ /* 0x000fe200080006ff */
[----:B------:R-:W-:Y:S01]  /*05e0*/  ELECT P0, URZ, PT ;  /* 0x0000000000ff782f */ /* 0x000fe20003800000 */
[----:B-1----:R-:W-:Y:S01]  /*05f0*/  ULEA UR4, UR4, UR5, 0x18 ;  /* 0x0000000504047291 */ /* 0x002fe2000f8ec0ff */
[----:B------:R-:W1:Y:S11]  /*0600*/  FENCE.VIEW.ASYNC.S ;  /* 0x00000000000073c6 */ /* 0x000e760000000000 */
[----:B-1----:R1:W3:Y:S01]  /*0610*/  SYNCS.EXCH.64 URZ, [UR4], UR8 ;  /* 0x0000000804ff75b2 */ /* 0x0022e20008000100 */
[----:B------:R1:W4:Y:S01]  /*0620*/  SYNCS.EXCH.64 URZ, [UR4+0x38], UR6 ;  /* 0x0000380604ff75b2 */ /* 0x0003220008000100 */
[----:B------:R1:W1:Y:S01]  /*0630*/  SYNCS.EXCH.64 URZ, [UR4+0x8], UR8 ;  /* 0x0000080804ff75b2 */ /* 0x0002620008000100 */
        /* <DEDUP_REMOVED lines=11> */
[----:B------:R-:W-:Y:S01]  /*06f0*/  NOP ;  /* 0x0000000000007918 */ /* 0x000fe20000000000 */
.L_x_9:
[----:B------:R-:W2:Y:S01]  /*0700*/  SHFL.IDX PT, R2, R159, RZ, 0x1f ;  /* 0x00001fff9f027589 */ /* 0x000ea200000e0000 */
[----:B------:R-:W-:Y:S01]  /*0710*/  NOP ;  /* 0x0000000000007918 */ /* 0x000fe20000000000 */
[----:B--2---:R-:W-:-:S13]  /*0720*/  ISETP.NE.AND P0, PT, R2, 0x1, PT ;  /* 0x000000010200780c */ /* 0x004fda0003f05270 */
[----:B------:R-:W-:Y:S05]  /*0730*/  @P0 BRA `(.L_x_10) ;  /* 0x0000000000580947 */ /* 0x000fea0003800000 */
[----:B-1----:R-:W1:Y:S01]  /*0740*/  S2UR UR4, SR_CgaCtaId ;  /* 0x00000000000479c3 */ /* 0x002e620000008800 */
        /* <DEDUP_REMOVED lines=12> */
[----:B-1----:R2:W1:Y:S01]  /*0810*/  SYNCS.EXCH.64 URZ, [UR4+0x70], UR8 ;  /* 0x0000700804ff75b2 */ /* 0x0024620008000100 */
[----:B------:R2:W1:Y:S01]  /*0820*/  SYNCS.EXCH.64 URZ, [UR4+0x90], UR6 ;  /* 0x0000900604ff75b2 */ /* 0x0004620008000100 */
[----:B------:R2:W1:Y:S01]  /*0830*/  SYNCS.EXCH.64 URZ, [UR4+0x78], UR8 ;  /* 0x0000780804ff75b2 */ /* 0x0004620008000100 */
[----:B------:R2:W1:Y:S01]  /*0840*/  SYNCS.EXCH.64 URZ, [UR4+0x98], UR6 ;  /* 0x0000980604ff75b2 */ /* 0x0004620008000100 */
[----:B------:R2:W1:Y:S01]  /*0850*/  SYNCS.EXCH.64 URZ, [UR4+0x80], UR8 ;  /* 0x0000800804ff75b2 */ /* 0x0004620008000100 */
[----:B------:R2:W1:Y:S01]  /*0860*/  SYNCS.EXCH.64 URZ, [UR4+0xa0], UR6 ;  /* 0x0000a00604ff75b2 */ /* 0x0004620008000100 */
[----:B------:R2:W1:Y:S01]  /*0870*/  SYNCS.EXCH.64 URZ, [UR4+0x88], UR8 ;  /* 0x0000880804ff75b2 */ /* 0x0004620008000100 */
[----:B------:R2:W1:Y:S02]  /*0880*/  SYNCS.EXCH.64 URZ, [UR4+0xa8], UR6 ;  /* 0x0000a80604ff75b2 */ /* 0x0004640008000100 */
[----:B--2---:R-:W-:Y:S01]  /*0890*/  NOP ;  /* 0x0000000000007918 */ /* 0x004fe20000000000 */
.L_x_10:
[----:B------:R-:W2:Y:S01]  /*08a0*/  SHFL.IDX PT, R2, R159, RZ, 0x1f ;  /* 0x00001fff9f027589 */ /* 0x000ea200000e0000 */
[----:B------:R-:W-:Y:S01]  /*08b0*/  NOP ;  /* 0x0000000000007918 */ /* 0x000fe20000000000 */
[----:B--2---:R-:W-:-:S13]  /*08c0*/  ISETP.NE.AND P0, PT, R2, 0x3, PT ;  /* 0x000000030200780c */ /* 0x004fda0003f05270 */
[----:B------:R-:W-:Y:S05]  /*08d0*/  @P0 BRA `(.L_x_11) ;  /* 0x0000000000300947 */ /* 0x000fea0003800000 */
[----:B-1----:R-:W1:Y:S01]  /*08e0*/  S2UR UR6, SR_CgaCtaId ;  /* 0x00000000000679c3 */ /* 0x002e620000008800 */
[----:B------:R-:W-:Y:S01]  /*08f0*/  UMOV UR4, 0x400 ;  /* 0x0000040000047882 */ /* 0x000fe20000000000 */
[----:B------:R-:W-:Y:S01]  /*0900*/  UMOV UR5, 0x20 ;  /* 0x0000002000057882 */ /* 0x000fe20000000000 */
[----:B------:R-:W-:Y:S01]  /*0910*/  ELECT P0, URZ, PT ;  /* 0x0000000000ff782f */ /* 0x000fe20003800000 */
[----:B-1----:R-:W-:Y:S02]  /*0920*/  ULEA UR6, UR6, UR4, 0x18 ;  /* 0x0000000406067291 */ /* 0x002fe4000f8ec0ff */
[----:B------:R-:W-:-:S04]  /*0930*/  UIADD3 UR4, UPT, UPT, -UR5, 0x100000, URZ ;  /* 0x0010000005047890 */ /* 0x000fc8000fffe1ff */
[----:B------:R-:W-:Y:S02]  /*0940*/  USHF.L.U32 UR5, UR4, 0xb, URZ ;  /* 0x0000000b04057899 */ /* 0x000fe400080006ff */
[----:B------:R-:W-:Y:S01]  /*0950*/  USHF.L.U32 UR4, UR4, 0x1, URZ ;  /* 0x0000000104047899 */ /* 0x000fe200080006ff */
[----:B------:R-:W1:Y:S11]  /*0960*/  FENCE.VIEW.ASYNC.S ;  /* 0x00000000000073c6 */ /* 0x000e760000000000 */
[----:B-1----:R2:W1:Y:S01]  /*0970*/  SYNCS.EXCH.64 URZ, [UR6+0xb0], UR4 ;  /* 0x0000b00406ff75b2 */ /* 0x0024620008000100 */
[----:B------:R2:W1:Y:S02]  /*0980*/  SYNCS.EXCH.64 URZ, [UR6+0xb8], UR4 ;  /* 0x0000b80406ff75b2 */ /* 0x0004640008000100 */
[----:B--2---:R-:W-:Y:S01]  /*0990*/  NOP ;  /* 0x0000000000007918 */ /* 0x004fe20000000000 */
.L_x_11:
[----:B------:R-:W2:Y:S01]  /*09a0*/  SHFL.IDX PT, R2, R159, RZ, 0x1f ;  /* 0x00001fff9f027589 */ /* 0x000ea200000e0000 */
[----:B------:R-:W-:Y:S01]  /*09b0*/  NOP ;  /* 0x0000000000007918 */ /* 0x000fe20000000000 */
[----:B--2---:R-:W-:-:S13]  /*09c0*/  ISETP.NE.AND P0, PT, R2, 0x4, PT ;  /* 0x000000040200780c */ /* 0x004fda0003f05270 */
[----:B------:R-:W-:Y:S05]  /*09d0*/  @P0 BRA `(.L_x_12) ;  /* 0x00000000004c0947 */ /* 0x000fea0003800000 */
[----:B-1----:R-:W1:Y:S01]  /*09e0*/  S2UR UR6, SR_CgaCtaId ;  /* 0x00000000000679c3 */ /* 0x002e620000008800 */
[----:B------:R-:W-:Y:S01]  /*09f0*/  UMOV UR4, 0x1e0 ;  /* 0x000001e000047882 */ /* 0x000fe20000000000 */
[----:B------:R-:W-:Y:S01]  /*0a00*/  UMOV UR5, 0x400 ;  /* 0x0000040000057882 */ /* 0x000fe20000000000 */
[----:B------:R-:W-:Y:S01]  /*0a10*/  USEL UR4, UR4, 0x1a0, UP3 ;  /* 0x000001a004047887 */ /* 0x000fe20009800000 */
[----:B------:R-:W-:Y:S01]  /*0a20*/  UMOV UR8, 0x1 ;  /* 0x0000000100087882 */ /* 0x000fe20000000000 */
[----:B------:R-:W-:Y:S01]  /*0a30*/  ELECT P0, URZ, PT ;  /* 0x0000000000ff782f */ /* 0x000fe20003800000 */
[----:B------:R-:W-:-:S04]  /*0a40*/  UIADD3 UR8, UPT, UPT, -UR8, 0x100000, URZ ;  /* 0x0010000008087890 */ /* 0x000fc8000fffe1ff */
[----:B------:R-:W-:Y:S02]  /*0a50*/  USHF.L.U32 UR9, UR8, 0xb, URZ ;  /* 0x0000000b08097899 */ /* 0x000fe400080006ff */
[----:B------:R-:W-:Y:S02]  /*0a60*/  USHF.L.U32 UR8, UR8, 0x1, URZ ;  /* 0x0000000108087899 */ /* 0x000fe400080006ff */
[----:B-1----:R-:W-:Y:S02]  /*0a70*/  ULEA UR6, UR6, UR5, 0x18 ;  /* 0x0000000506067291 */ /* 0x002fe4000f8ec0ff */
[----:B------:R-:W-:-:S04]  /*0a80*/  UIADD3 UR4, UPT, UPT, -UR4, 0x100000, URZ ;  /* 0x0010000004047890 */ /* 0x000fc8000fffe1ff */
[----:B------:R-:W-:Y:S02]  /*0a90*/  USHF.L.U32 UR5, UR4, 0xb, URZ ;  /* 0x0000000b04057899 */ /* 0x000fe400080006ff */
[----:B------:R-:W-:Y:S01]  /*0aa0*/  USHF.L.U32 UR4, UR4, 0x1, URZ ;  /* 0x0000000104047899 */ /* 0x000fe200080006ff */
[----:B------:R-:W1:Y:S03]  /*0ab0*/  FENCE.VIEW.ASYNC.S ;  /* 0x00000000000073c6 */ /* 0x000e660000000000 */
[----:B-1----:R2:W1:Y:S08]  /*0ac0*/  SYNCS.EXCH.64 URZ, [UR6+0xc0], UR8 ;  /* 0x0000c00806ff75b2 */ /* 0x0024700008000100 */
[----:B------:R2:W1:Y:S01]  /*0ad0*/  SYNCS.EXCH.64 URZ, [UR6+0xd0], UR4 ;  /* 0x0000d00406ff75b2 */ /* 0x0004620008000100 */
[----:B------:R2:W1:Y:S01]  /*0ae0*/  SYNCS.EXCH.64 URZ, [UR6+0xc8], UR8 ;  /* 0x0000c80806ff75b2 */ /* 0x0004620008000100 */
[----:B------:R2:W1:Y:S02]  /*0af0*/  SYNCS.EXCH.64 URZ, [UR6+0xd8], UR4 ;  /* 0x0000d80406ff75b2 */ /* 0x0004640008000100 */
[----:B--2---:R-:W-:Y:S01]  /*0b00*/  NOP ;  /* 0x0000000000007918 */ /* 0x004fe20000000000 */
.L_x_12:
        /* <DEDUP_REMOVED lines=20> */
[----:B------:R2:W1:Y:S02]  /*0c50*/  SYNCS.EXCH.64 URZ, [UR4+0xf8], UR6 ;  /* 0x0000f80604ff75b2 */ /* 0x0004640008000100 */
[----:B--2---:R-:W-:Y:S01]  /*0c60*/  NOP ;  /* 0x0000000000007918 */ /* 0x004fe20000000000 */
.L_x_13:
[----:B------:R-:W2:Y:S01]  /*0c70*/  SHFL.IDX PT, R2, R159, RZ, 0x1f ;  /* 0x00001fff9f027589 */ /* 0x000ea200000e0000 */
[----:B------:R-:W-:Y:S01]  /*0c80*/  NOP ;  /* 0x0000000000007918 */ /* 0x000fe20000000000 */
[----:B--2---:R-:W-:-:S13]  /*0c90*/  ISETP.NE.AND P0, PT, R2, 0x3, PT ;  /* 0x000000030200780c */ /* 0x004fda0003f05270 */
[----:B------:R-:W-:Y:S05]  /*0ca0*/  @P0 BRA `(.L_x_14) ;  /* 0x0000000000380947 */ /* 0x000fea0003800000 */
[----:B------:R-:W2:Y:S01]  /*0cb0*/  S2UR UR5, SR_CgaCtaId ;  /* 0x00000000000579c3 */ /* 0x000ea20000008800 */
[----:B-1----:R-:W-:Y:S01]  /*0cc0*/  UMOV UR4, 0x400 ;  /* 0x0000040000047882 */ /* 0x002fe20000000000 */
[----:B------:R-:W-:Y:S01]  /*0cd0*/  UMOV UR6, 0x20 ;  /* 0x0000002000067882 */ /* 0x000fe20000000000 */
[----:B------:R-:W-:Y:S01]  /*0ce0*/  ELECT P0, URZ, PT ;  /* 0x0000000000ff782f */ /* 0x000fe20003800000 */
[----:B------:R-:W-:-:S04]  /*0cf0*/  UIADD3 UR6, UPT, UPT, -UR6, 0x100000, URZ ;  /* 0x0010000006067890 */ /* 0x000fc8000fffe1ff */
[----:B------:R-:W-:Y:S02]  /*0d00*/  USHF.L.U32 UR7, UR6, 0xb, URZ ;  /* 0x0000000b06077899 */ /* 0x000fe400080006ff */
[----:B------:R-:W-:Y:S02]  /*0d10*/  USHF.L.U32 UR6, UR6, 0x1, URZ ;  /* 0x0000000106067899 */ /* 0x000fe400080006ff */
[----:B--2---:R-:W-:Y:S01]  /*0d20*/  ULEA UR4, UR5, UR4, 0x18 ;  /* 0x0000000405047291 */ /* 0x004fe2000f8ec0ff */
[----:B------:R-:W1:Y:S11]  /*0d30*/  FENCE.VIEW.ASYNC.S ;  /* 0x00000000000073c6 */ /* 0x000e760000000000 */
[----:B-1----:R2:W1:Y:S01]  /*0d40*/  SYNCS.EXCH.64 URZ, [UR4+0x100], UR6 ;  /* 0x0001000604ff75b2 */ /* 0x0024620008000100 */
[----:B------:R2:W1:Y:S01]  /*0d50*/  SYNCS.EXCH.64 URZ, [UR4+0x110], UR6 ;  /* 0x0001100604ff75b2 */ /* 0x0004620008000100 */
[----:B------:R2:W1:Y:S01]  /*0d60*/  SYNCS.EXCH.64 URZ, [UR4+0x108], UR6 ;  /* 0x0001080604ff75b2 */ /* 0x0004620008000100 */
[----:B------:R2:W1:Y:S02]  /*0d70*/  SYNCS.EXCH.64 URZ, [UR4+0x118], UR6 ;  /* 0x0001180604ff75b2 */ /* 0x0004640008000100 */
[----:B--2---:R-:W-:Y:S01]  /*0d80*/  NOP ;  /* 0x0000000000007918 */ /* 0x004fe20000000000 */
.L_x_14:
[----:B-1----:R-:W1:Y:S01]  /*0d90*/  LDCU UR4, c[0x0][0x36c] ;  /* 0x00006d80ff0477ac */ /* 0x002e620008000800 */
[----:B------:R-:W-:Y:S01]  /*0da0*/  ISETP.NE.OR P3, PT, R0, 0x2, !P3 ;  /* 0x000000020000780c */ /* 0x000fe20005f65670 */
[----:B------:R-:W-:Y:S01]  /*0db0*/  NOP ;  /* 0x0000000000007918 */ /* 0x000fe20000000000 */
[----:B------:R-:W-:Y:S01]  /*0dc0*/  LOP3.LUT R0, R170, 0x1f, RZ, 0xc0, !PT ;  /* 0x0000001faa007812 */ /* 0x000fe200078ec0ff */
[----:B------:R-:W-:Y:S02]  /*0dd0*/  UISETP.NE.AND UP4, UPT, UR17, URZ, UPT ;  /* 0x000000ff1100728c */ /* 0x000fe4000bf85270 */
[----:B-1----:R-:W-:-:S09]  /*0de0*/  UISETP.EQ.U32.AND UP5, UPT, UR4, 0x1, UPT ;  /* 0x000000010400788c */ /* 0x002fd2000bfa2070 */
[----:B------:R-:W-:Y:S05]  /*0df0*/  BRA.U !UP5, `(.L_x_15) ;  /* 0x000000010d087547 */ /* 0x000fea000b800000 */
[----:B---34-:R-:W-:Y:S01]  /*0e00*/  UCGABAR_ARV ;  /* 0x00000000000079c7 */ /* 0x018fe20008000000 */
[----:B------:R-:W-:Y:S05]  /*0e10*/  BRA `(.L_x_16) ;  /* 0x0000000000047947 */ /* 0x000fea0003800000 */
.L_x_15:
[----:B---34-:R-:W-:Y:S01]  /*0e20*/  NOP ;  /* 0x0000000000007918 */ /* 0x018fe20000000000 */
.L_x_16:
[----:B------:R-:W1:Y:S01]  /*0e30*/  S2UR UR7, SR_CTAID.X ;  /* 0x00000000000779c3 */ /* 0x000e620000002500 */
[----:B------:R-:W-:-:S05]  /*0e40*/  CS2R.32 R160, SR_CgaSize ;  /* 0x0000000000a07805 */ /* 0x000fca0000008a00 */
[----:B------:R-:W-:-:S05]  /*0e50*/  IMAD R160, R160, -0xa0, RZ ;  /* 0xffffff60a0a07824 */ /* 0x000fca00078e02ff */
[----:B------:R-:W-:-:S14]  /*0e60*/  R2UR UR5, R160 ;  /* 0x00000000a00572ca */ /* 0x000fdc00000e0000 */
[----:B------:R-:W2:Y:S01]  /*0e70*/  LDCU UR5, c[0x0][UR5+0x2b0] ;  /* 0x00005600050577ac */ /* 0x000ea20008000800 */
[----:B------:R-:W-:-:S05]  /*0e80*/  CS2R.32 R160, SR_CgaSize ;  /* 0x0000000000a07805 */ /* 0x000fca0000008a00 */
[----:B------:R-:W-:-:S05]  /*0e90*/  IMAD R160, R160, -0xa0, RZ ;  /* 0xffffff60a0a07824 */ /* 0x000fca00078e02ff */
[----:B------:R-:W-:-:S14]  /*0ea0*/  R2UR UR4, R160 ;  /* 0x00000000a00472ca */ /* 0x000fdc00000e0000 */
[----:B------:R-:W3:Y:S01]  /*0eb0*/  LDCU UR4, c[0x0][UR4+0x2b4] ;  /* 0x00005680040477ac */ /* 0x000ee20008000800 */
[----:B------:R-:W4:Y:S01]  /*0ec0*/  S2UR UR8, SR_CTAID.Y ;  /* 0x00000000000879c3 */ /* 0x000f220000002600 */
[----:B------:R-:W-:-:S05]  /*0ed0*/  CS2R.32 R160, SR_CgaSize ;  /* 0x0000000000a07805 */ /* 0x000fca0000008a00 */
[----:B------:R-:W-:-:S05]  /*0ee0*/  IMAD R160, R160, -0xa0, RZ ;  /* 0xffffff60a0a07824 */ /* 0x000fca00078e02ff */
[----:B------:R-:W-:-:S14]  /*0ef0*/  R2UR UR9, R160 ;  /* 0x00000000a00972ca */ /* 0x000fdc00000e0000 */
[----:B------:R-:W3:Y:S01]  /*0f00*/  LDCU UR9, c[0x0][UR9+0x2a0] ;  /* 0x00005400090977ac */ /* 0x000ee20008000800 */
[----:B------:R-:W4:Y:S01]  /*0f10*/  LDCU UR21, c[0x0][0xb24] ;  /* 0x00016480ff1577ac */ /* 0x000f220008000800 */
[----:B------:R-:W3:Y:S01]  /*0f20*/  S2UR UR10, SR_CgaCtaId ;  /* 0x00000000000a79c3 */ /* 0x000ee20000008800 */
[----:B------:R-:W-:-:S05]  /*0f30*/  CS2R.32 R160, SR_CgaSize ;  /* 0x0000000000a07805 */ /* 0x000fca0000008a00 */
[----:B------:R-:W-:-:S05]  /*0f40*/  IMAD R160, R160, -0xa0, RZ ;  /* 0xffffff60a0a07824 */ /* 0x000fca00078e02ff */
[----:B------:R-:W-:-:S14]  /*0f50*/  R2UR UR59, R160 ;  /* 0x00000000a03b72ca */ /* 0x000fdc00000e0000 */
[----:B------:R-:W3:Y:S01]  /*0f60*/  LDCU UR59, c[0x0][UR59+0x2a4] ;  /* 0x000054803b3b77ac */ /* 0x000ee20008000800 */
[----:B------:R-:W3:Y:S01]  /*0f70*/  LDCU UR42, c[0x0][0xb24] ;  /* 0x00016480ff2a77ac */ /* 0x000ee20008000800 */
[----:B-1----:R-:W-:Y:S01]  /*0f80*/  I2FP.F32.U32 R3, UR7 ;  /* 0x0000000700037c45 */ /* 0x002fe20008201000 */
[----:B------:R-:W1:Y:S01]  /*0f90*/  S2UR UR36, SR_CTAID.Z ;  /* 0x00000000002479c3 */ /* 0x000e620000002700 */
[----:B------:R-:W1:Y:S03]  /*0fa0*/  LDCU UR27, c[0x0][0xb30] ;  /* 0x00016600ff1b77ac */ /* 0x000e660008000800 */
[----:B--2---:R-:W-:Y:S01]  /*0fb0*/  FMUL R3, R3, UR5 ;  /* 0x0000000503037c20 */ /* 0x004fe20008400000 */
[----:B------:R-:W-:Y:S01]  /*0fc0*/  UMOV UR16, UR7 ;  /* 0x0000000700107c82 */ /* 0x000fe20008000000 */
[----:B----4-:R-:W-:Y:S01]  /*0fd0*/  UISETP.GE.AND UP2, UPT, UR21, 0x1, UPT ;  /* 0x000000011500788c */ /* 0x010fe2000bf46270 */
[----:B------:R-:W-:Y:S01]  /*0fe0*/  I2FP.F32.U32 R2, UR8 ;  /* 0x0000000800027c45 */ /* 0x000fe20008201000 */
[----:B------:R-:W-:-:S02]  /*0ff0*/  UMOV UR20, UR8 ;  /* 0x0000000800147c82 */ /* 0x000fc40008000000 */
[----:B------:R-:W2:Y:S02]  /*1000*/  F2I.U32.TRUNC.NTZ R3, R3 ;  /* 0x0000000300037305 */ /* 0x000ea4000020f000 */
[----:B---3--:R-:W-:Y:S01]  /*1010*/  FMUL R2, R2, UR4 ;  /* 0x0000000402027c20 */ /* 0x008fe20008400000 */
[----:B------:R-:W-:-:S05]  /*1020*/  USHF.L.U32 UR28, UR10, 0xc, URZ ;  /* 0x0000000c0a1c7899 */ /* 0x000fca00080006ff */
[----:B------:R-:W3:Y:S01]  /*1030*/  F2I.U32.TRUNC.NTZ R2, R2 ;  /* 0x0000000200027305 */ /* 0x000ee2000020f000 */
[----:B--2---:R-:W-:Y:S02]  /*1040*/  R2UR UR4, R3 ;  /* 0x00000000030472ca */ /* 0x004fe400000e0000 */
[----:B---3--:R-:W-:Y:S02]  /*1050*/  R2UR UR6, R2 ;  /* 0x00000000020672ca */ /* 0x008fe400000e0000 */
[----:B------:R-:W-:-:S09]  /*1060*/  PRMT R2, RZ, 0x7610, R2 ;  /* 0x00007610ff027816 */ /* 0x000fd20000000002 */
[----:B------:R-:W-:-:S04]  /*1070*/  UIADD3 UR5, UPT, UPT, -UR4, URZ, URZ ;  /* 0x000000ff04057290 */ /* 0x000fc8000fffe1ff */
[----:B------:R-:W-:Y:S02]  /*1080*/  UIMAD UR5, UR9, UR5, UR7 ;  /* 0x00000005090572a4 */ /* 0x000fe4000f8e0207 */
[----:B------:R-:W-:-:S04]  /*1090*/  UIADD3 UR4, UPT, UPT, -UR6, URZ, URZ ;  /* 0x000000ff06047290 */ /* 0x000fc8000fffe1ff */
[----:B------:R-:W-:Y:S01]  /*10a0*/  IMAD.U32 R160, RZ, RZ, UR5 ;  /* 0x00000005ffa07e24 */ /* 0x000fe2000f8e00ff */
[----:B------:R-:W-:Y:S01]  /*10b0*/  UIMAD UR59, UR59, UR4, UR8 ;  /* 0x000000043b3b72a4 */ /* 0x000fe2000f8e0208 */
[----:B-1----:R-:W-:Y:S11]  /*10c0*/  BRA.U UP4, `(.L_x_17) ;  /* 0x0000000104287547 */ /* 0x002ff6000b800000 */
[----:B------:R-:W-:Y:S01]  /*10d0*/  R2UR UR4, R160 ;  /* 0x00000000a00472ca */ /* 0x000fe200000e0000 */
[----:B------:R-:W-:Y:S02]  /*10e0*/  UISETP.NE.AND UP0, UPT, UR59, URZ, UPT ;  /* 0x000000ff3b00728c */ /* 0x000fe4000bf05270 */
[----:B------:R-:W-:-:S10]  /*10f0*/  UISETP.NE.AND UP1, UPT, UR59, 0x1, UPT ;  /* 0x000000013b00788c */ /* 0x000fd4000bf25270 */
[----:B------:R-:W-:-:S04]  /*1100*/  UISETP.EQ.OR UP0, UPT, UR4, URZ, !UP0 ;  /* 0x000000ff0400728c */ /* 0x000fc8000c702670 */
[----:B------:R-:W-:Y:S02]  /*1110*/  USEL UR5, URZ, 0x1, !UP0 ;  /* 0x00000001ff057887 */ /* 0x000fe4000c000000 */
[----:B------:R-:W-:Y:S02]  /*1120*/  UISETP.NE.AND UP0, UPT, UR4, URZ, UPT ;  /* 0x000000ff0400728c */ /* 0x000fe4000bf05270 */
[----:B------:R-:W-:-:S04]  /*1130*/  USEL UR4, URZ, 0x2, UP1 ;  /* 0x00000002ff047887 */ /* 0x000fc80008800000 */
[----:B------:R-:W-:-:S04]  /*1140*/  USEL UR4, UR4, 0x2, UP0 ;  /* 0x0000000204047887 */ /* 0x000fc80008000000 */
[----:B------:R-:W-:-:S06]  /*1150*/  UIADD3 UR4, UPT, UPT, UR5, UR4, URZ ;  /* 0x0000000405047290 */ /* 0x000fcc000fffe0ff */
[----:B------:R-:W-:Y:S02]  /*1160*/  MOV R2, UR4 ;  /* 0x0000000400027c02 */ /* 0x000fe40008000f00 */
.L_x_17:
[----:B------:R-:W-:Y:S05]  /*1170*/  BRA.U !UP2, `(.L_x_18) ;  /* 0x000000010ad47547 */ /* 0x000fea000b800000 */
[----:B------:R-:W1:Y:S01]  /*1180*/  LDCU.128 UR12, c[0x0][0xb10] ;  /* 0x00016200ff0c77ac */ /* 0x000e620008000c00 */
[----:B------:R-:W2:Y:S01]  /*1190*/  LDCU UR6, c[0x0][0x370] ;  /* 0x00006e00ff0677ac */ /* 0x000ea20008000800 */
[----:B------:R-:W3:Y:S01]  /*11a0*/  LDCU UR5, c[0x0][0x374] ;  /* 0x00006e80ff0577ac */ /* 0x000ee20008000800 */
[----:B------:R-:W4:Y:S01]  /*11b0*/  LDCU UR26, c[0x0][0xb0c] ;  /* 0x00016180ff1a77ac */ /* 0x000f220008000800 */
[----:B------:R-:W4:Y:S01]  /*11c0*/  LDCU UR4, c[0x0][0xb20] ;  /* 0x00016400ff0477ac */ /* 0x000f220008000800 */
[----:B------:R-:W4:Y:S01]  /*11d0*/  LDCU.64 UR8, c[0x0][0xb28] ;  /* 0x00016500ff0877ac */ /* 0x000f220008000a00 */
[----:B-1----:R-:W-:Y:S02]  /*11e0*/  UISETP.NE.AND UP0, UPT, UR14, 0x1, UPT ;  /* 0x000000010e00788c */ /* 0x002fe4000bf05270 */
[----:B---3--:R-:W-:Y:S02]  /*11f0*/  UIMAD.WIDE.U32 UR10, UR5, UR15, URZ ;  /* 0x0000000f050a72a5 */ /* 0x008fe4000f8e00ff */
[----:B--2---:R-:W-:-:S02]  /*1200*/  UIMAD.WIDE.U32 UR22, UR6, UR12, URZ ;  /* 0x0000000c061672a5 */ /* 0x004fc4000f8e00ff */
[----:B----4-:R-:W-:Y:S02]  /*1210*/  UISETP.NE.AND UP1, UPT, UR26, 0x1, UPT ;  /* 0x000000011a00788c */ /* 0x010fe4000bf25270 */
[----:B------:R-:W-:Y:S01]  /*1220*/  UISETP.NE.AND UP2, UPT, UR21, 0x1, UPT ;  /* 0x000000011500788c */ /* 0x000fe2000bf45270 */
[----:B------:R-:W-:Y:S02]  /*1230*/  UMOV UR10, UR11 ;  /* 0x0000000b000a7c82 */ /* 0x000fe40008000000 */
[----:B------:R-:W-:Y:S01]  /*1240*/  UMOV UR22, UR23 ;  /* 0x0000001700167c82 */ /* 0x000fe20008000000 */
[----:B------:R-:W-:Y:S02]  /*1250*/  @UP0 USHF.R.U32.HI UR5, URZ, UR4, UR10 ;  /* 0x00000004ff050299 */ /* 0x000fe4000801160a */
[----:B------:R-:W-:Y:S02]  /*1260*/  UIMAD.WIDE.U32 UR24, UR20, UR15, URZ ;  /* 0x0000000f141872a5 */ /* 0x000fe4000f8e00ff */
[----:B------:R-:W-:-:S02]  /*1270*/  UIMAD.WIDE.U32 UR10, UR5, UR8, URZ ;  /* 0x00000008050a72a5 */ /* 0x000fc4000f8e00ff */
[----:B------:R-:W-:Y:S02]  /*1280*/  @UP1 USHF.R.U32.HI UR6, URZ, UR13, UR22 ;  /* 0x0000000dff061299 */ /* 0x000fe40008011616 */
[----:B------:R-:W-:Y:S02]  /*1290*/  UIMAD.WIDE.U32 UR18, UR16, UR12, URZ ;  /* 0x0000000c101272a5 */ /* 0x000fe4000f8e00ff */
[----:B------:R-:W-:Y:S01]  /*12a0*/  UIMAD.WIDE.U32 UR22, UR6, UR8, URZ ;  /* 0x00000008061672a5 */ /* 0x000fe2000f8e00ff */
[----:B------:R-:W-:Y:S01]  /*12b0*/  UMOV UR24, UR25 ;  /* 0x0000001900187c82 */ /* 0x000fe20008000000 */
[----:B------:R-:W-:Y:S01]  /*12c0*/  UMOV UR10, UR11 ;  /* 0x0000000b000a7c82 */ /* 0x000fe20008000000 */
[----:B------:R-:W-:Y:S02]  /*12d0*/  USHF.R.U32.HI UR24, URZ, UR4, UR24 ;  /* 0x00000004ff187299 */ /* 0x000fe40008011618 */
[----:B------:R-:W-:Y:S02]  /*12e0*/  @UP2 USHF.R.U32.HI UR5, URZ, UR9, UR10 ;  /* 0x00000009ff052299 */ /* 0x000fe4000801160a */
[----:B------:R-:W-:Y:S01]  /*12f0*/  UMOV UR7, UR23 ;  /* 0x0000001700077c82 */ /* 0x000fe20008000000 */
[----:B------:R-:W-:Y:S01]  /*1300*/  UMOV UR18, UR19 ;  /* 0x0000001300127c82 */ /* 0x000fe20008000000 */
[----:B------:R-:W-:-:S02]  /*1310*/  @UP2 USHF.R.U32.HI UR6, URZ, UR9, UR7 ;  /* 0x00000009ff062299 */ /* 0x000fc40008011607 */
[----:B------:R-:W-:Y:S02]  /*1320*/  USHF.R.U32.HI UR18, URZ, UR13, UR18 ;  /* 0x0000000dff127299 */ /* 0x000fe40008011612 */
[----:B------:R-:W-:Y:S02]  /*1330*/  USEL UR4, UR20, UR24, !UP0 ;  /* 0x0000001814047287 */ /* 0x000fe4000c000000 */
[----:B------:R-:W-:Y:S02]  /*1340*/  UIMAD UR7, UR5, UR21, URZ ;  /* 0x00000015050772a4 */ /* 0x000fe4000f8e02ff */
[----:B------:R-:W-:Y:S02]  /*1350*/  USEL UR5, UR16, UR18, !UP1 ;  /* 0x0000001210057287 */ /* 0x000fe4000c800000 */
[----:B------:R-:W-:Y:S02]  /*1360*/  UIMAD UR12, UR6, UR21, URZ ;  /* 0x00000015060c72a4 */ /* 0x000fe4000f8e02ff */
[----:B------:R-:W-:-:S02]  /*1370*/  UISETP.GE.AND UP0, UPT, UR4, UR7, UPT ;  /* 0x000000070400728c */ /* 0x000fc4000bf06270 */
[----:B------:R-:W-:Y:S02]  /*1380*/  UIMAD.WIDE.U32 UR10, UR4, UR8, URZ ;  /* 0x00000008040a72a5 */ /* 0x000fe4000f8e00ff */
[----:B------:R-:W-:Y:S02]  /*1390*/  UISETP.GE.OR UP0, UPT, UR5, UR12, UP0 ;  /* 0x0000000c0500728c */ /* 0x000fe40008706670 */
[----:B------:R-:W-:Y:S02]  /*13a0*/  UIMAD.WIDE.U32 UR12, UR5, UR8, URZ ;  /* 0x00000008050c72a5 */ /* 0x000fe4000f8e00ff */
[----:B------:R-:W-:Y:S01]  /*13b0*/  UIADD3 UR10, UPT, UPT, -UR4, URZ, URZ ;  /* 0x000000ff040a7290 */ /* 0x000fe2000fffe1ff */
[----:B------:R-:W-:Y:S01]  /*13c0*/  UMOV UR8, UR11 ;  /* 0x0000000b00087c82 */ /* 0x000fe20008000000 */
[----:B------:R-:W-:Y:S02]  /*13d0*/  UIADD3 UR11, UPT, UPT, -UR5, URZ, URZ ;  /* 0x000000ff050b7290 */ /* 0x000fe4000fffe1ff */
[----:B------:R-:W-:-:S03]  /*13e0*/  USHF.R.U32.HI UR8, URZ, UR9, UR8 ;  /* 0x00000009ff087299 */ /* 0x000fc60008011608 */
[----:B------:R-:W-:Y:S01]  /*13f0*/  @!UP0 UMOV UR7, UR13 ;  /* 0x0000000d00078c82 */ /* 0x000fe20008000000 */
[----:B------:R-:W-:Y:S02]  /*1400*/  UIMAD UR20, UR14, UR10, UR20 ;  /* 0x0000000a0e1472a4 */ /* 0x000fe4000f8e0214 */
[----:B------:R-:W-:Y:S02]  /*1410*/  USEL UR8, UR4, UR8, !UP2 ;  /* 0x0000000804087287 */ /* 0x000fe4000d000000 */
[----:B------:R-:W-:Y:S02]  /*1420*/  @!UP0 USHF.R.U32.HI UR7, URZ, UR9, UR7 ;  /* 0x00000009ff078299 */ /* 0x000fe40008011607 */
[----:B------:R-:W-:Y:S02]  /*1430*/  UIADD3 UR9, UPT, UPT, -UR8, URZ, URZ ;  /* 0x000000ff08097290 */ /* 0x000fe4000fffe1ff */
[----:B------:R-:W-:Y:S02]  /*1440*/  @!UP0 USEL UR7, UR5, UR7, !UP2 ;  /* 0x0000000705078287 */ /* 0x000fe4000d000000 */
[----:B------:R-:W-:-:S02]  /*1450*/  UIMAD UR9, UR21, UR9, UR4 ;  /* 0x00000009150972a4 */ /* 0x000fc4000f8e0204 */
[----:B------:R-:W-:Y:S02]  /*1460*/  @!UP0 UIADD3 UR8, UPT, UPT, UR8, -UR7, URZ ;  /* 0x8000000708088290 */ /* 0x000fe4000fffe0ff */
[----:B------:R-:W-:Y:S02]  /*1470*/  @!UP0 UIMAD UR6, UR9, UR6, UR7 ;  /* 0x00000006090682a4 */ /* 0x000fe4000f8e0207 */
[----:B------:R-:W-:Y:S02]  /*1480*/  @!UP0 UIMAD UR4, UR8, UR21, UR5 ;  /* 0x00000015080482a4 */ /* 0x000fe4000f8e0205 */
[----:B------:R-:W-:Y:S02]  /*1490*/  UIMAD UR16, UR26, UR11, UR16 ;  /* 0x0000000b1a1072a4 */ /* 0x000fe4000f8e0210 */
[----:B------:R-:W-:Y:S01]  /*14a0*/  UIMAD UR20, UR4, UR14, UR20 ;  /* 0x0000000e041472a4 */ /* 0x000fe2000f8e0214 */
[----:B------:R-:W-:Y:S02]  /*14b0*/  @!UP0 UMOV UR5, UR6 ;  /* 0x0000000600058c82 */ /* 0x000fe40008000000 */
[----:B------:R-:W-:-:S12]  /*14c0*/  UIMAD UR16, UR5, UR26, UR16 ;  /* 0x0000001a051072a4 */ /* 0x000fd8000f8e0210 */
.L_x_18:
[----:B------:R-:W-:Y:S02]  /*14d0*/  UISETP.NE.AND UP1, UPT, UR27, 0x1, UPT ;  /* 0x000000011b00788c */ /* 0x000fe4000bf25270 */
[----:B------:R-:W-:Y:S02]  /*14e0*/  UISETP.NE.AND UP0, UPT, UR17, 0x2, UPT ;  /* 0x000000021100788c */ /* 0x000fe4000bf05270 */
[----:B------:R-:W-:-:S05]  /*14f0*/  ULOP3.LUT UR28, UR28, 0x1000, URZ, 0xc0, !UPT ;  /* 0x000010001c1c7892 */ /* 0x000fca000f8ec0ff */
[----:B------:R-:W-:Y:S07]  /*1500*/  BRA.U UP1, `(.L_x_19) ;  /* 0x0000000101447547 */ /* 0x000fee000b800000 */
[----:B------:R-:W1:Y:S01]  /*1510*/  LDCU.128 UR8, c[0x0][0xb10] ;  /* 0x00016200ff0877ac */ /* 0x000e620008000c00 */
[----:B------:R-:W2:Y:S01]  /*1520*/  LDCU UR12, c[0x0][0xb0c] ;  /* 0x00016180ff0c77ac */ /* 0x000ea20008000800 */
[----:B------:R-:W3:Y:S01]  /*1530*/  LDCU UR13, c[0x0][0xb20] ;  /* 0x00016400ff0d77ac */ /* 0x000ee20008000800 */
[----:B-1----:R-:W-:Y:S02]  /*1540*/  UIMAD.WIDE.U32 UR6, UR16, UR8, URZ ;  /* 0x00000008100672a5 */ /* 0x002fe4000f8e00ff */
[----:B------:R-:W-:Y:S02]  /*1550*/  UIMAD.WIDE.U32 UR4, UR20, UR11, URZ ;  /* 0x0000000b140472a5 */ /* 0x000fe4000f8e00ff */
[----:B--2---:R-:W-:Y:S02]  /*1560*/  UISETP.NE.AND UP2, UPT, UR12, 0x1, UPT ;  /* 0x000000010c00788c */ /* 0x004fe4000bf45270 */
[----:B------:R-:W-:Y:S01]  /*1570*/  UISETP.NE.AND UP1, UPT, UR10, 0x1, UPT ;  /* 0x000000010a00788c */ /* 0x000fe2000bf25270 */
[----:B------:R-:W-:-:S02]  /*1580*/  UMOV UR6, UR7 ;  /* 0x0000000700067c82 */ /* 0x000fc40008000000 */
[----:B------:R-:W-:Y:S01]  /*1590*/  UMOV UR4, UR5 ;  /* 0x0000000500047c82 */ /* 0x000fe20008000000 */
[----:B------:R-:W-:Y:S02]  /*15a0*/  USHF.R.U32.HI UR6, URZ, UR9, UR6 ;  /* 0x00000009ff067299 */ /* 0x000fe40008011606 */
[----:B---3--:R-:W-:Y:S02]  /*15b0*/  USHF.R.U32.HI UR4, URZ, UR13, UR4 ;  /* 0x0000000dff047299 */ /* 0x008fe40008011604 */
[----:B------:R-:W-:Y:S02]  /*15c0*/  USEL UR5, UR16, UR6, !UP2 ;  /* 0x0000000610057287 */ /* 0x000fe4000d000000 */
[----:B------:R-:W-:-:S04]  /*15d0*/  USEL UR4, UR20, UR4, !UP1 ;  /* 0x0000000414047287 */ /* 0x000fc8000c800000 */
[----:B------:R-:W-:Y:S02]  /*15e0*/  UIADD3 UR6, UPT, UPT, UR5, -UR4, URZ ;  /* 0x8000000405067290 */ /* 0x000fe4000fffe0ff */
[----:B------:R-:W-:Y:S02]  /*15f0*/  UIADD3 UR4, UPT, UPT, -UR5, UR4, URZ ;  /* 0x0000000405047290 */ /* 0x000fe4000fffe1ff */
[----:B------:R-:W-:Y:S02]  /*1600*/  UIMAD UR20, UR6, UR10, UR20 ;  /* 0x0000000a061472a4 */ /* 0x000fe4000f8e0214 */
[----:B------:R-:W-:-:S12]  /*1610*/  UIMAD UR16, UR4, UR12, UR16 ;  /* 0x0000000c041072a4 */ /* 0x000fd8000f8e0210 */
.L_x_19:
[----:B------:R-:W-:Y:S05]  /*1620*/  BRA.U !UP5, `(.L_x_20) ;  /* 0x000000010d0c7547 */ /* 0x000fea000b800000 */
[----:B------:R-:W-:Y:S01]  /*1630*/  UCGABAR_WAIT ;  /* 0x0000000000007dc7 */ /* 0x000fe20008000000 */
[----:B------:R-:W-:Y:S01]  /*1640*/  CCTL.IVALL ;  /* 0x00000000ff00798f */ /* 0x000fe20002000000 */
[----:B------:R-:W-:Y:S05]  /*1650*/  BRA `(.L_x_21) ;  /* 0x0000000000047947 */ /* 0x000fea0003800000 */
.L_x_20:
[----:B------:R-:W-:Y:S06]  /*1660*/  BAR.SYNC.DEFER_BLOCKING 0x0 ;  /* 0x0000000000007b1d */ /* 0x000fec0000010000 */
.L_x_21:
[----:B------:R-:W-:Y:S05]  /*1670*/  BRA.U UP0, `(.L_x_22) ;  /* 0x0000001500247547 */ /* 0x000fea000b800000 */
[----:B------:R-:W1:Y:S01]  /*1680*/  LDCU UR6, c[0x0][0x38c] ;  /* 0x00007180ff0677ac */ /* 0x000e620008000800 */
[----:B------:R-:W2:Y:S01]  /*1690*/  S2UR UR8, SR_CgaCtaId ;  /* 0x00000000000879c3 */ /* 0x000ea20000008800 */
[----:B------:R-:W-:Y:S01]  /*16a0*/  PLOP3.LUT P1, PT, PT, PT, UP3, 0x80, 0x8 ;  /* 0x000000000008781c */ /* 0x000fe20003f2f038 */
[----:B------:R-:W-:Y:S01]  /*16b0*/  IMAD.MOV.U32 R12, RZ, RZ, 0x1 ;  /* 0x00000001ff0c7424 */ /* 0x000fe200078e00ff */
[----:B------:R-:W-:Y:S01]  /*16c0*/  UMOV UR7, 0x400 ;  /* 0x0000040000077882 */ /* 0x000fe20000000000 */
[----:B------:R-:W-:Y:S01]  /*16d0*/  UISETP.NE.AND UP1, UPT, UR17, URZ, UPT ;  /* 0x000000ff1100728c */ /* 0x000fe2000bf25270 */
[----:B------:R-:W-:Y:S02]  /*16e0*/  ISETP.EQ.OR P2, PT, R0, RZ, P3 ;  /* 0x000000ff0000720c */ /* 0x000fe40001f42670 */
[----:B------:R-:W-:Y:S02]  /*16f0*/  CS2R R10, SRZ ;  /* 0x00000000000a7805 */ /* 0x000fe4000001ff00 */
[----:B------:R-:W-:Y:S01]  /*1700*/  PLOP3.LUT P1, PT, P1, PT, PT, 0x8, 0x80 ;  /* 0x000000000080781c */ /* 0x000fe20000f2e170 */
[----:B------:R-:W-:Y:S01]  /*1710*/  IMAD.MOV.U32 R9, RZ, RZ, RZ ;  /* 0x000000ffff097224 */ /* 0x000fe200078e00ff */
[----:B------:R-:W3:Y:S01]  /*1720*/  LDCU UR40, c[0x0][0x370] ;  /* 0x00006e00ff2877ac */ /* 0x000ee20008000800 */
[----:B------:R-:W-:Y:S01]  /*1730*/  IMAD.MOV.U32 R8, RZ, RZ, 0x1 ;  /* 0x00000001ff087424 */ /* 0x000fe200078e00ff */
[----:B------:R-:W4:Y:S01]  /*1740*/  LDCU.64 UR26, c[0x0][0x348] ;  /* 0x00006900ff1a77ac */ /* 0x000f220008000a00 */
[----:B-1----:R-:W-:-:S02]  /*1750*/  UIADD3 UR5, UPT, UPT, UR6, 0x3f, URZ ;  /* 0x0000003f06057890 */ /* 0x002fc4000fffe0ff */
[----:B------:R-:W-:Y:S02]  /*1760*/  USHF.R.U32.HI UR45, URZ, 0x6, UR28 ;  /* 0x00000006ff2d7899 */ /* 0x000fe4000801161c */
[----:B------:R-:W-:Y:S02]  /*1770*/  USHF.R.S32.HI UR4, URZ, 0x1f, UR5 ;  /* 0x0000001fff047899 */ /* 0x000fe40008011405 */
[----:B------:R-:W-:Y:S02]  /*1780*/  UIADD3 UR46, UPT, UPT, UR6, 0x7e, URZ ;  /* 0x0000007e062e7890 */ /* 0x000fe4000fffe0ff */
[----:B------:R-:W-:Y:S02]  /*1790*/  ULEA.HI UR4, UR4, UR5, URZ, 0x6 ;  /* 0x0000000504047291 */ /* 0x000fe4000f8f30ff */
[----:B--2---:R-:W-:Y:S02]  /*17a0*/  ULEA UR7, UR8, UR7, 0x18 ;  /* 0x0000000708077291 */ /* 0x004fe4000f8ec0ff */
[----:B------:R-:W-:-:S02]  /*17b0*/  USHF.R.S32.HI UR43, URZ, 0x6, UR4 ;  /* 0x00000006ff2b7899 */ /* 0x000fc40008011404 */
[----:B------:R-:W-:Y:S02]  /*17c0*/  UIADD3 UR4, UPT, UPT, UR6, -0x1, URZ ;  /* 0xffffffff06047890 */ /* 0x000fe4000fffe0ff */
[----:B------:R-:W-:Y:S02]  /*17d0*/  UISETP.LT.U32.AND UP0, UPT, UR43, 0x7, UPT ;  /* 0x000000072b00788c */ /* 0x000fe4000bf01070 */
[----:B------:R-:W-:Y:S02]  /*17e0*/  UISETP.GE.U32.AND UP2, UPT, UR4, -0x7f, UPT ;  /* 0xffffff810400788c */ /* 0x000fe4000bf46070 */
[----:B------:R-:W-:Y:S01]  /*17f0*/  USEL UR41, UR43, 0x7, UP0 ;  /* 0x000000072b297887 */ /* 0x000fe20008000000 */
[----:B------:R-:W1:Y:S03]  /*1800*/  LDCU UR39, c[0x0][0x374] ;  /* 0x00006e80ff2777ac */ /* 0x000e660008000800 */
[----:B------:R-:W-:-:S02]  /*1810*/  UIADD3 UR21, UPT, UPT, UR41, -0x1, URZ ;  /* 0xffffffff29157890 */ /* 0x000fc4000fffe0ff */
[----:B------:R-:W-:-:S03]  /*1820*/  USEL UR24, UR48, 0x2, UP1 ;  /* 0x0000000230187887 */ /* 0x000fc60008800000 */
[----:B------:R-:W-:Y:S02]  /*1830*/  @UP2 UIADD3 UR21, UPT, UPT, UR41, URZ, URZ ;  /* 0x000000ff29152290 */ /* 0x000fe4000fffe0ff */
[----:B------:R-:W-:Y:S02]  /*1840*/  UIADD3 UR29, UPT, UPT, UR7, 0xc400, UR28 ;  /* 0x0000c400071d7890 */ /* 0x000fe4000fffe01c */
[----:B------:R-:W-:Y:S02]  /*1850*/  UIADD3 UR44, UPT, UPT, UR43, -UR41, URZ ;  /* 0x800000292b2c7290 */ /* 0x000fe4000fffe0ff */
[----:B------:R-:W-:Y:S01]  /*1860*/  UIADD3 UR21, UPT, UPT, UR21, 0x1, URZ ;  /* 0x0000000115157890 */ /* 0x000fe2000fffe0ff */
[----:B---34-:R-:W-:-:S11]  /*1870*/  UMOV UR5, URZ ;  /* 0x000000ff00057c82 */ /* 0x018fd60008000000 */
.L_x_42:
[----:B------:R-:W2:Y:S02]  /*1880*/  S2UR UR4, SR_CgaCtaId ;  /* 0x00000000000479c3 */ /* 0x000ea40000008800 */
[----:B--2---:R-:W-:-:S09]  /*1890*/  UISETP.NE.AND UP0, UPT, UR4, URZ, UPT ;  /* 0x000000ff0400728c */ /* 0x004fd2000bf05270 */
[----:B-1----:R-:W-:Y:S05]  /*18a0*/  BRA.U UP0, `(.L_x_23) ;  /* 0x0000000100287547 */ /* 0x002fea000b800000 */
[----:B------:R-:W-:Y:S02]  /*18b0*/  LEA R0, R9, UR7, 0x3 ;  /* 0x0000000709007c11 */ /* 0x000fe4000f8e18ff */
[----:B------:R-:W-:-:S04]  /*18c0*/  SHF.L.U32 R3, R8, 0x1f, RZ ;  /* 0x0000001f08037819 */ /* 0x000fc800000006ff */
[----:B------:R-:W2:Y:S02]  /*18d0*/  SYNCS.PHASECHK.TRANS64.TRYWAIT P0, [R0+URZ+0x110], R3 ;  /* 0x00011003000075a7 */ /* 0x000ea400080011ff */
[----:B--2---:R-:W-:Y:S05]  /*18e0*/  @!P0 BRA `(.L_x_24) ;  /* 0x0000009c00c88947 */ /* 0x004fea0003800000 */
.L_x_136:
[----:B------:R3:W-:Y:S01]  /*18f0*/  SYNCS.ARRIVE.TRANS64.A1T0 RZ, [R0+URZ+0x100], RZ ;  /* 0x000100ff00ff79a7 */ /* 0x0007e200081000ff */
[----:B------:R-:W-:-:S05]  /*1900*/  VIADD R9, R9, 0x1 ;  /* 0x0000000109097836 */ /* 0x000fca0000000000 */
[----:B------:R-:W-:-:S04]  /*1910*/  ISETP.NE.AND P0, PT, R9, 0x2, PT ;  /* 0x000000020900780c */ /* 0x000fc80003f05270 */
[----:B--2---:R-:W-:Y:S02]  /*1920*/  SEL R3, RZ, 0x1, P0 ;  /* 0x00000001ff037807 */ /* 0x004fe40000000000 */
[----:B------:R-:W-:Y:S02]  /*1930*/  SEL R9, R9, RZ, P0 ;  /* 0x000000ff09097207 */ /* 0x000fe40000000000 */
[----:B------:R-:W-:-:S07]  /*1940*/  LOP3.LUT R8, R8, R3, RZ, 0x3c, !PT ;  /* 0x0000000308087212 */ /* 0x000fce00078e3cff */
.L_x_23:
[----:B------:R-:W-:Y:S01]  /*1950*/  ULEA UR4, UR5, UR7, 0x3 ;  /* 0x0000000705047291 */ /* 0x000fe2000f8e18ff */
[----:B---3--:R-:W-:Y:S01]  /*1960*/  SHF.L.U32 R0, R12, 0x1f, RZ ;  /* 0x0000001f0c007819 */ /* 0x008fe200000006ff */
[----:B------:R-:W-:Y:S02]  /*1970*/  UISETP.GE.U32.AND UP0, UPT, UR46, 0x7f, UPT ;  /* 0x0000007f2e00788c */ /* 0x000fe4000bf06070 */
[----:B------:R-:W-:Y:S02]  /*1980*/  USHF.L.U32 UR11, UR20, 0x8, URZ ;  /* 0x00000008140b7899 */ /* 0x000fe400080006ff */
[----:B------:R-:W-:Y:S01]  /*1990*/  ULEA UR35, UR16, UR45, 0x7 ;  /* 0x0000002d10237291 */ /* 0x000fe2000f8e38ff */
[----:B------:R-:W-:Y:S02]  /*19a0*/  UMOV UR13, URZ ;  /* 0x000000ff000d7c82 */ /* 0x000fe40008000000 */
[----:B------:R2:W3:Y:S02]  /*19b0*/  SYNCS.PHASECHK.TRANS64.TRYWAIT P0, [UR4+0x38], R0 ;  /* 0x00003800ff0075a7 */ /* 0x0004e40008001104 */
[----:B------:R-:W-:Y:S07]  /*19c0*/  BRA.U !UP0, `(.L_x_25) ;  /* 0x0000000108bc7547 */ /* 0x000fee000b800000 */
[----:B------:R-:W-:Y:S01]  /*19d0*/  UMOV UR6, URZ ;  /* 0x000000ff00067c82 */ /* 0x000fe20008000000 */
[----:B------:R-:W-:-:S05]  /*19e0*/  UMOV UR4, UR5 ;  /* 0x0000000500047c82 */ /* 0x000fca0008000000 */
.L_x_31:
[----:B------:R-:W-:Y:S01]  /*19f0*/  ULEA UR33, UR4, UR7, 0x3 ;  /* 0x0000000704217291 */ /* 0x000fe2000f8e18ff */
[----:B---3--:R-:W-:Y:S01]  /*1a00*/  @!P3 MOV R2, 0x6000 ;  /* 0x000060000002b802 */ /* 0x008fe20000000f00 */
[----:B-1-3--:R-:W-:Y:S10]  /*1a10*/  @P0 BRA `(.L_x_26) ;  /* 0x00000000000c0947 */ /* 0x00aff40003800000 */
[----:B------:R-:W-:-:S04]  /*1a20*/  SHF.L.U32 R3, R12, 0x1f, RZ ;  /* 0x0000001f0c037819 */ /* 0x000fc800000006ff */
[----:B------:R-:W3:Y:S02]  /*1a30*/  SYNCS.PHASECHK.TRANS64.TRYWAIT P0, [UR33+0x38], R3 ;  /* 0x00003803ff0075a7 */ /* 0x000ee40008001121 */
[----:B---3--:R-:W-:Y:S05]  /*1a40*/  @!P0 BRA `(.L_x_27) ;  /* 0x0000009c00848947 */ /* 0x008fea0003800000 */
.L_x_26:
[----:B------:R3:W-:Y:S01]  /*1a50*/  @!P3 SYNCS.ARRIVE.TRANS64 RZ, [UR33], R2 ;  /* 0x00000002ffffb9a7 */ /* 0x0007e20008000021 */
[----:B------:R-:W-:-:S04]  /*1a60*/  ULOP3.LUT UR5, UR24, 0x2, URZ, 0xfc, !UPT ;  /* 0x0000000218057892 */ /* 0x000fc8000f8efcff */
[----:B------:R-:W-:-:S09]  /*1a70*/  UISETP.NE.AND UP0, UPT, UR5, 0x2, UPT ;  /* 0x000000020500788c */ /* 0x000fd2000bf05270 */
[----:B------:R-:W-:Y:S05]  /*1a80*/  BRA.U UP0, `(.L_x_28) ;  /* 0x0000000100047547 */ /* 0x000fea000b800000 */
[----:B-1----:R-:W-:Y:S05]  /*1a90*/  BPT.TRAP 0x1 ;  /* 0x000000040000795c */ /* 0x002fea0000300000 */
.L_x_28:
[----:B------:R-:W-:Y:S04]  /*1aa0*/  BSSY.RECONVERGENT B0, `(.L_x_29) ;  /* 0x0000003000007945 */ /* 0x000fe80003800200 */
[----:B------:R-:W-:Y:S05]  /*1ab0*/  @P2 BRA `(.L_x_30) ;  /* 0x0000000000042947 */ /* 0x000fea0003800000 */
[----:B-1----:R-:W-:Y:S05]  /*1ac0*/  BPT.TRAP 0x1 ;  /* 0x000000040000795c */ /* 0x002fea0000300000 */
.L_x_30:
[----:B-1----:R-:W-:Y:S05]  /*1ad0*/  BSYNC.RECONVERGENT B0 ;  /* 0x0000000000007941 */ /* 0x002fea0003800200 */
.L_x_29:
[----:B------:R-:W-:Y:S02]  /*1ae0*/  UIADD3 UR5, UPT, UPT, UR4, 0x1, URZ ;  /* 0x0000000104057890 */ /* 0x000fe4000fffe0ff */
[----:B------:R-:W-:Y:S02]  /*1af0*/  ULEA UR32, UR4, UR28, 0xd ;  /* 0x0000001c04207291 */ /* 0x000fe4000f8e68ff */
[----:B------:R-:W-:Y:S02]  /*1b00*/  UISETP.NE.AND UP0, UPT, UR5, 0x7, UPT ;  /* 0x000000070500788c */ /* 0x000fe4000bf05270 */
[----:B------:R-:W-:Y:S02]  /*1b10*/  UIADD3 UR16, UP1, UPT, UR26, 0x80, URZ ;  /* 0x000000801a107890 */ /* 0x000fe4000ff3e0ff */
[----:B------:R-:W-:Y:S02]  /*1b20*/  USEL UR9, URZ, 0x1, UP0 ;  /* 0x00000001ff097887 */ /* 0x000fe40008000000 */
[----:B------:R-:W-:-:S02]  /*1b30*/  USEL UR5, UR5, URZ, UP0 ;  /* 0x000000ff05057287 */ /* 0x000fc40008000000 */
[----:B------:R-:W-:Y:S02]  /*1b40*/  UIADD3 UR14, UP0, UPT, UR26, 0x180, URZ ;  /* 0x000001801a0e7890 */ /* 0x000fe4000ff1e0ff */
[----:B------:R-:W-:Y:S01]  /*1b50*/  ULEA UR8, UR5, UR7, 0x3 ;  /* 0x0000000705087291 */ /* 0x000fe2000f8e18ff */
[----:B------:R-:W-:Y:S01]  /*1b60*/  LOP3.LUT R12, R12, UR9, RZ, 0x3c, !PT ;  /* 0x000000090c0c7c12 */ /* 0x000fe2000f8e3cff */
[----:B------:R-:W-:Y:S02]  /*1b70*/  USHF.L.U32 UR34, UR6, 0x6, URZ ;  /* 0x0000000606227899 */ /* 0x000fe400080006ff */
[----:B------:R-:W-:Y:S01]  /*1b80*/  UIADD3.X UR17, UPT, UPT, URZ, UR27, URZ, UP1, !UPT ;  /* 0x0000001bff117290 */ /* 0x000fe20008ffe4ff */
[----:B--2---:R-:W-:Y:S01]  /*1b90*/  SHF.L.U32 R0, R12, 0x1f, RZ ;  /* 0x0000001f0c007819 */ /* 0x004fe200000006ff */
[----:B------:R-:W-:Y:S02]  /*1ba0*/  UIADD3 UR32, UPT, UPT, UR7, 0xc400, UR32 ;  /* 0x0000c40007207890 */ /* 0x000fe4000fffe020 */
[----:B------:R-:W-:Y:S01]  /*1bb0*/  UIADD3.X UR15, UPT, UPT, URZ, UR27, URZ, UP0, !UPT ;  /* 0x0000001bff0f7290 */ /* 0x000fe200087fe4ff */
[----:B------:R4:W1:Y:S01]  /*1bc0*/  SYNCS.PHASECHK.TRANS64.TRYWAIT P0, [UR8+0x38], R0 ;  /* 0x00003800ff0075a7 */ /* 0x0008620008001108 */
[----:B------:R-:W-:Y:S01]  /*1bd0*/  ULEA UR8, UR4, UR7, 0xe ;  /* 0x0000000704087291 */ /* 0x000fe2000f8e70ff */
[----:B------:R-:W-:Y:S01]  /*1be0*/  UMOV UR13, 0x30000 ;  /* 0x00030000000d7882 */ /* 0x000fe20000000000 */
[----:B------:R-:W-:-:S02]  /*1bf0*/  UMOV UR18, 0x0 ;  /* 0x0000000000127882 */ /* 0x000fc40000000000 */
[----:B------:R-:W-:Y:S01]  /*1c00*/  UIADD3 UR8, UPT, UPT, UR8, 0x1a400, URZ ;  /* 0x0001a40008087890 */ /* 0x000fe2000fffe0ff */
[----:B------:R-:W-:Y:S01]  /*1c10*/  UMOV UR19, 0x10000000 ;  /* 0x1000000000137882 */ /* 0x000fe20000000000 */
[----:B------:R-:W-:Y:S01]  /*1c20*/  UMOV UR12, UR36 ;  /* 0x00000024000c7c82 */ /* 0x000fe20008000000 */
[----:B------:R-:W-:Y:S01]  /*1c30*/  UMOV UR9, UR33 ;  /* 0x0000002100097c82 */ /* 0x000fe20008000000 */
[----:B------:R-:W-:Y:S01]  /*1c40*/  UMOV UR10, UR34 ;  /* 0x00000022000a7c82 */ /* 0x000fe20008000000 */
[----:B------:R2:W-:Y:S01]  /*1c50*/  UTMALDG.3D.MULTICAST [UR32], [UR16], UR13, desc[UR18] ;  /* 0x00001220100073b4 */ /* 0x0005e2000801180d */
[----:B------:R-:W-:Y:S01]  /*1c60*/  UIADD3 UR6, UPT, UPT, UR6, 0x1, URZ ;  /* 0x0000000106067890 */ /* 0x000fe2000fffe0ff */
[----:B------:R-:W-:-:S03]  /*1c70*/  UMOV UR4, UR5 ;  /* 0x0000000500047c82 */ /* 0x000fc60008000000 */
[----:B------:R-:W-:Y:S01]  /*1c80*/  UISETP.NE.AND UP0, UPT, UR6, UR21, UPT ;  /* 0x000000150600728c */ /* 0x000fe2000bf05270 */
[----:B------:R4:W-:Y:S01]  /*1c90*/  UTMALDG.3D [UR8], [UR14], desc[UR18] ;  /* 0x000012080e0075b4 */ /* 0x0009e20008011000 */
[----:B--2---:R-:W-:-:S07]  /*1ca0*/  UMOV UR13, UR21 ;  /* 0x00000015000d7c82 */ /* 0x004fce0008000000 */
[----:B----4-:R-:W-:Y:S05]  /*1cb0*/  BRA.U UP0, `(.L_x_31) ;  /* 0xfffffffd004c7547 */ /* 0x010fea000b83ffff */
.L_x_25:
[----:B------:R-:W-:Y:S01]  /*1cc0*/  ULEA UR4, UR5, UR7, 0x3 ;  /* 0x0000000705047291 */ /* 0x000fe2000f8e18ff */
[----:B--2---:R-:W-:Y:S01]  /*1cd0*/  SHF.L.U32 R0, R12, 0x1f, RZ ;  /* 0x0000001f0c007819 */ /* 0x004fe200000006ff */
[----:B------:R-:W-:Y:S01]  /*1ce0*/  @!P1 SYNCS.ARRIVE.TRANS64.A1T0 RZ, [UR7+0xb8], RZ ;  /* 0x0000b8ffffff99a7 */ /* 0x000fe20008100007 */
[----:B------:R-:W-:-:S06]  /*1cf0*/  UISETP.GT.AND UP0, UPT, UR43, UR41, UPT ;  /* 0x000000292b00728c */ /* 0x000fcc000bf04270 */
[----:B-1-3--:R1:W2:Y:S03]  /*1d00*/  SYNCS.PHASECHK.TRANS64.TRYWAIT P0, [UR4+0x38], R0 ;  /* 0x00003800ff0075a7 */ /* 0x00a2a60008001104 */
[----:B------:R-:W-:Y:S05]  /*1d10*/  BRA.U !UP0, `(.L_x_32) ;  /* 0x0000000108bc7547 */ /* 0x000fea000b800000 */
[----:B------:R-:W-:Y:S01]  /*1d20*/  UIADD3 UR25, UPT, UPT, UR44, UR13, URZ ;  /* 0x0000000d2c197290 */ /* 0x000fe2000fffe0ff */
[----:B------:R-:W-:-:S11]  /*1d30*/  UMOV UR4, UR5 ;  /* 0x0000000500047c82 */ /* 0x000fd60008000000 */
.L_x_38:
[----:B------:R-:W-:Y:S01]  /*1d40*/  ULEA UR17, UR4, UR7, 0x3 ;  /* 0x0000000704117291 */ /* 0x000fe2000f8e18ff */
[----:B--2---:R-:W-:Y:S01]  /*1d50*/  @!P3 MOV R2, 0x6000 ;  /* 0x000060000002b802 */ /* 0x004fe20000000f00 */
[----:B--2-4-:R-:W-:Y:S10]  /*1d60*/  @P0 BRA `(.L_x_33) ;  /* 0x00000000000c0947 */ /* 0x014ff40003800000 */
[----:B------:R-:W-:-:S04]  /*1d70*/  SHF.L.U32 R3, R12, 0x1f, RZ ;  /* 0x0000001f0c037819 */ /* 0x000fc800000006ff */
[----:B------:R-:W2:Y:S02]  /*1d80*/  SYNCS.PHASECHK.TRANS64.TRYWAIT P0, [UR17+0x38], R3 ;  /* 0x00003803ff0075a7 */ /* 0x000ea40008001111 */
[----:B--2---:R-:W-:Y:S05]  /*1d90*/  @!P0 BRA `(.L_x_34) ;  /* 0x0000009800c88947 */ /* 0x004fea0003800000 */
.L_x_33:
[----:B------:R2:W-:Y:S01]  /*1da0*/  @!P3 SYNCS.ARRIVE.TRANS64 RZ, [UR17], R2 ;  /* 0x00000002ffffb9a7 */ /* 0x0005e20008000011 */
[----:B------:R-:W-:-:S04]  /*1db0*/  ULOP3.LUT UR5, UR24, 0x2, URZ, 0xfc, !UPT ;  /* 0x0000000218057892 */ /* 0x000fc8000f8efcff */
[----:B------:R-:W-:-:S09]  /*1dc0*/  UISETP.NE.AND UP0, UPT, UR5, 0x2, UPT ;  /* 0x000000020500788c */ /* 0x000fd2000bf05270 */
[----:B------:R-:W-:Y:S05]  /*1dd0*/  BRA.U UP0, `(.L_x_35) ;  /* 0x0000000100047547 */ /* 0x000fea000b800000 */
[----:B------:R-:W-:Y:S05]  /*1de0*/  BPT.TRAP 0x1 ;  /* 0x000000040000795c */ /* 0x000fea0000300000 */
.L_x_35:
[----:B------:R-:W-:Y:S04]  /*1df0*/  BSSY.RECONVERGENT B0, `(.L_x_36) ;  /* 0x0000003000007945 */ /* 0x000fe80003800200 */
[----:B------:R-:W-:Y:S05]  /*1e00*/  @P2 BRA `(.L_x_37) ;  /* 0x0000000000042947 */ /* 0x000fea0003800000 */
[----:B------:R-:W-:Y:S05]  /*1e10*/  BPT.TRAP 0x1 ;  /* 0x000000040000795c */ /* 0x000fea0000300000 */
.L_x_37:
[----:B------:R-:W-:Y:S05]  /*1e20*/  BSYNC.RECONVERGENT B0 ;  /* 0x0000000000007941 */ /* 0x000fea0003800200 */
.L_x_36:
[----:B------:R-:W-:Y:S02]  /*1e30*/  UIADD3 UR5, UPT, UPT, UR4, 0x1, URZ ;  /* 0x0000000104057890 */ /* 0x000fe4000fffe0ff */
[----:B------:R-:W-:Y:S02]  /*1e40*/  UIADD3 UR14, UP1, UPT, UR26, 0x80, URZ ;  /* 0x000000801a0e7890 */ /* 0x000fe4000ff3e0ff */
[----:B------:R-:W-:Y:S02]  /*1e50*/  UISETP.NE.AND UP0, UPT, UR5, 0x7, UPT ;  /* 0x000000070500788c */ /* 0x000fe4000bf05270 */
[----:B------:R-:W-:Y:S02]  /*1e60*/  USHF.L.U32 UR18, UR13, 0x6, URZ ;  /* 0x000000060d127899 */ /* 0x000fe400080006ff */
[----:B------:R-:W-:Y:S02]  /*1e70*/  USEL UR8, URZ, 0x1, UP0 ;  /* 0x00000001ff087887 */ /* 0x000fe40008000000 */
[----:B------:R-:W-:-:S02]  /*1e80*/  USEL UR5, UR5, URZ, UP0 ;  /* 0x000000ff05057287 */ /* 0x000fc40008000000 */
[----:B------:R-:W-:Y:S02]  /*1e90*/  UIADD3 UR22, UP0, UPT, UR26, 0x180, URZ ;  /* 0x000001801a167890 */ /* 0x000fe4000ff1e0ff */
[----:B------:R-:W-:Y:S01]  /*1ea0*/  LOP3.LUT R12, R12, UR8, RZ, 0x3c, !PT ;  /* 0x000000080c0c7c12 */ /* 0x000fe2000f8e3cff */
[----:B------:R-:W-:Y:S02]  /*1eb0*/  ULEA UR6, UR5, UR7, 0x3 ;  /* 0x0000000705067291 */ /* 0x000fe4000f8e18ff */
[----:B------:R-:W-:Y:S01]  /*1ec0*/  ULEA UR8, UR4, UR7, 0xe ;  /* 0x0000000704087291 */ /* 0x000fe2000f8e70ff */
[----:B-1----:R-:W-:Y:S01]  /*1ed0*/  SHF.L.U32 R0, R12, 0x1f, RZ ;  /* 0x0000001f0c007819 */ /* 0x002fe200000006ff */
[----:B------:R-:W-:Y:S02]  /*1ee0*/  ULEA UR16, UR4, UR29, 0xd ;  /* 0x0000001d04107291 */ /* 0x000fe4000f8e68ff */
[----:B------:R-:W-:Y:S02]  /*1ef0*/  UIADD3.X UR15, UPT, UPT, URZ, UR27, URZ, UP1, !UPT ;  /* 0x0000001bff0f7290 */ /* 0x000fe40008ffe4ff */
[----:B------:R-:W-:Y:S01]  /*1f00*/  UIADD3 UR8, UPT, UPT, UR8, 0x1a400, URZ ;  /* 0x0001a40008087890 */ /* 0x000fe2000fffe0ff */
[----:B------:R3:W4:Y:S01]  /*1f10*/  SYNCS.PHASECHK.TRANS64.TRYWAIT P0, [UR6+0x38], R0 ;  /* 0x00003800ff0075a7 */ /* 0x0007220008001106 */
[----:B------:R-:W-:Y:S01]  /*1f20*/  UIADD3.X UR23, UPT, UPT, URZ, UR27, URZ, UP0, !UPT ;  /* 0x0000001bff177290 */ /* 0x000fe200087fe4ff */
[----:B------:R-:W-:Y:S01]  /*1f30*/  UMOV UR6, 0x30000 ;  /* 0x0003000000067882 */ /* 0x000fe20000000000 */
[----:B------:R-:W-:Y:S01]  /*1f40*/  UMOV UR30, 0x0 ;  /* 0x00000000001e7882 */ /* 0x000fe20000000000 */
[----:B------:R-:W-:Y:S01]  /*1f50*/  UMOV UR31, 0x10000000 ;  /* 0x10000000001f7882 */ /* 0x000fe20000000000 */
[----:B------:R-:W-:Y:S01]  /*1f60*/  UMOV UR19, UR35 ;  /* 0x0000002300137c82 */ /* 0x000fe20008000000 */
[----:B------:R-:W-:Y:S01]  /*1f70*/  UMOV UR20, UR36 ;  /* 0x0000002400147c82 */ /* 0x000fe20008000000 */
[----:B------:R-:W-:Y:S01]  /*1f80*/  UMOV UR12, UR36 ;  /* 0x00000024000c7c82 */ /* 0x000fe20008000000 */
[----:B------:R-:W-:Y:S01]  /*1f90*/  UMOV UR9, UR17 ;  /* 0x0000001100097c82 */ /* 0x000fe20008000000 */
[----:B------:R-:W-:Y:S01]  /*1fa0*/  UMOV UR10, UR18 ;  /* 0x00000012000a7c82 */ /* 0x000fe20008000000 */
[----:B------:R3:W-:Y:S01]  /*1fb0*/  UTMALDG.3D.MULTICAST [UR16], [UR14], UR6, desc[UR30] ;  /* 0x00001e100e0073b4 */ /* 0x0007e20008011806 */
[----:B------:R-:W-:Y:S01]  /*1fc0*/  UIADD3 UR13, UPT, UPT, UR13, 0x1, URZ ;  /* 0x000000010d0d7890 */ /* 0x000fe2000fffe0ff */
[----:B------:R-:W-:-:S03]  /*1fd0*/  UMOV UR4, UR5 ;  /* 0x0000000500047c82 */ /* 0x000fc60008000000 */
[----:B------:R-:W-:Y:S01]  /*1fe0*/  UISETP.NE.AND UP0, UPT, UR13, UR25, UPT ;  /* 0x000000190d00728c */ /* 0x000fe2000bf05270 */
[----:B------:R3:W-:Y:S08]  /*1ff0*/  UTMALDG.3D [UR8], [UR22], desc[UR30] ;  /* 0x00001e08160075b4 */ /* 0x0007f00008011000 */
[----:B---3--:R-:W-:Y:S05]  /*2000*/  BRA.U UP0, `(.L_x_38) ;  /* 0xfffffffd004c7547 */ /* 0x008fea000b83ffff */
.L_x_32:
[C---:B------:R-:W-:Y:S01]  /*2010*/  LEA R3, R11.reuse, UR7, 0x3 ;  /* 0x000000070b037c11 */ /* 0x040fe2000f8e18ff */
[----:B------:R-:W-:Y:S01]  /*2020*/  NOP ;  /* 0x0000000000007918 */ /* 0x000fe20000000000 */
[----:B-1----:R-:W-:Y:S02]  /*2030*/  SHF.L.U32 R0, R10, 0x1f, RZ ;  /* 0x0000001f0a007819 */ /* 0x002fe400000006ff */
[----:B------:R-:W-:Y:S02]  /*2040*/  LEA R5, R11, UR7, 0x4 ;  /* 0x000000070b057c11 */ /* 0x000fe4000f8e20ff */
[----:B--2-4-:R-:W1:Y:S02]  /*2050*/  SYNCS.PHASECHK.TRANS64.TRYWAIT P0, [R3+URZ+0xc0], R0 ;  /* 0x0000c000030075a7 */ /* 0x014e6400080011ff */
[----:B-1----:R-:W-:Y:S05]  /*2060*/  @!P0 BRA `(.L_x_39) ;  /* 0x00000098002c8947 */ /* 0x002fea0003800000 */
.L_x_139:
[----:B------:R-:W2:Y:S01]  /*2070*/  LDS.128 R4, [R5+0x130] ;  /* 0x0001300005047984 */ /* 0x000ea20000000c00 */
[----:B------:R-:W-:Y:S01]  /*2080*/  UISETP.GE.AND UP0, UPT, UR42, 0x1, UPT ;  /* 0x000000012a00788c */ /* 0x000fe2000bf06270 */
[----:B------:R-:W-:Y:S01]  /*2090*/  @!PT LDS RZ, [RZ] ;  /* 0x00000000fffff984 */ /* 0x000fe20000000800 */
[----:B------:R-:W-:Y:S01]  /*20a0*/  @!PT LDS RZ, [RZ] ;  /* 0x00000000fffff984 */ /* 0x000fe20000000800 */
[----:B------:R-:W-:Y:S01]  /*20b0*/  @!PT LDS RZ, [RZ] ;  /* 0x00000000fffff984 */ /* 0x000fe20000000800 */
[----:B------:R-:W-:Y:S01]  /*20c0*/  @!PT LDS RZ, [RZ] ;  /* 0x00000000fffff984 */ /* 0x000fe20000000800 */
[----:B------:R3:W-:Y:S06]  /*20d0*/  MEMBAR.ALL.CTA ;  /* 0x0000000000007992 */ /* 0x0007ec0000008000 */
[----:B---3--:R-:W3:Y:S01]  /*20e0*/  FENCE.VIEW.ASYNC.S ;  /* 0x00000000000073c6 */ /* 0x008ee20000000000 */
[----:B--2---:R-:W-:-:S13]  /*20f0*/  LOP3.LUT P0, RZ, R6, 0x1, RZ, 0xc0, !PT ;  /* 0x0000000106ff7812 */ /* 0x004fda000780c0ff */
[----:B---3--:R-:W-:Y:S01]  /*2100*/  VOTEU.ANY UP1, P0 ;  /* 0x0000000000ff7886 */ /* 0x008fe20000020100 */
[----:B------:R-:W-:-:S13]  /*2110*/  PLOP3.LUT P0, PT, PT, PT, UP1, 0x80, 0x8 ;  /* 0x000000000008781c */ /* 0x000fda0003f0f018 */
[----:B-1----:R-:W-:Y:S02]  /*2120*/  @P0 LOP3.LUT R0, R5, 0xffff, RZ, 0xc0, !PT ;  /* 0x0000ffff05000812 */ /* 0x002fe400078ec0ff */
[----:B------:R-:W-:Y:S02]  /*2130*/  @P0 MOV R2, R4 ;  /* 0x0000000400020202 */ /* 0x000fe40000000f00 */
[----:B------:R-:W-:Y:S01]  /*2140*/  @P0 R2UR UR6, R0 ;  /* 0x00000000000602ca */ /* 0x000fe200000e0000 */
[----:B------:R-:W-:Y:S01]  /*2150*/  VIADD R0, R3, 0xd0 ;  /* 0x000000d003007836 */ /* 0x000fe20000000000 */
[----:B------:R-:W-:Y:S02]  /*2160*/  @P0 SHF.R.U32.HI R4, RZ, 0x10, R5 ;  /* 0x00000010ff040819 */ /* 0x000fe40000011605 */
[----:B------:R-:W-:Y:S02]  /*2170*/  @P0 R2UR UR8, R2 ;  /* 0x00000000020802ca */ /* 0x000fe400000e0000 */
[----:B------:R-:W-:-:S02]  /*2180*/  PRMT R0, RZ, 0x654, R0 ;  /* 0x00000654ff007816 */ /* 0x000fc40000000000 */
[----:B------:R-:W-:Y:S02]  /*2190*/  @P0 R2UR UR4, R4 ;  /* 0x00000000040402ca */ /* 0x000fe400000e0000 */
[----:B------:R1:W-:Y:S03]  /*21a0*/  SYNCS.ARRIVE.TRANS64.RED.A1T0 RZ, [R0+URZ], RZ ;  /* 0x000000ff00ff79a7 */ /* 0x0003e600081004ff */
[----:B------:R-:W-:-:S04]  /*21b0*/  @UP1 UMOV UR37, UR6 ;  /* 0x0000000600251c82 */ /* 0x000fc80008000000 */
[----:B------:R-:W-:-:S04]  /*21c0*/  @UP1 UMOV UR38, UR8 ;  /* 0x0000000800261c82 */ /* 0x000fc80008000000 */
[----:B------:R-:W-:Y:S01]  /*21d0*/  @UP1 UMOV UR36, UR4 ;  /* 0x0000000400241c82 */ /* 0x000fe20008000000 */
[----:B------:R-:W-:Y:S05]  /*21e0*/  BRA.U !UP0, `(.L_x_40) ;  /* 0x0000000108d47547 */ /* 0x000fea000b800000 */
[----:B------:R-:W2:Y:S01]  /*21f0*/  LDCU.128 UR12, c[0x0][0xb10] ;  /* 0x00016200ff0c77ac */ /* 0x000ea20008000c00 */
[----:B------:R-:W3:Y:S01]  /*2200*/  LDCU UR25, c[0x0][0xb20] ;  /* 0x00016400ff1977ac */ /* 0x000ee20008000800 */
[----:B------:R-:W4:Y:S01]  /*2210*/  LDCU UR20, c[0x0][0xb0c] ;  /* 0x00016180ff1477ac */ /* 0x000f220008000800 */
[----:B------:R-:W1:Y:S01]  /*2220*/  LDCU.64 UR10, c[0x0][0xb28] ;  /* 0x00016500ff0a77ac */ /* 0x000e620008000a00 */
[----:B------:R-:W-:Y:S02]  /*2230*/  UISETP.NE.AND UP3, UPT, UR42, 0x1, UPT ;  /* 0x000000012a00788c */ /* 0x000fe4000bf65270 */
[----:B--2---:R-:W-:Y:S02]  /*2240*/  UIMAD.WIDE.U32 UR16, UR39, UR15, URZ ;  /* 0x0000000f271072a5 */ /* 0x004fe4000f8e00ff */
[----:B------:R-:W-:Y:S02]  /*2250*/  UIMAD.WIDE.U32 UR8, UR40, UR12, URZ ;  /* 0x0000000c280872a5 */ /* 0x000fe4000f8e00ff */
[----:B------:R-:W-:-:S02]  /*2260*/  UISETP.NE.AND UP0, UPT, UR14, 0x1, UPT ;  /* 0x000000010e00788c */ /* 0x000fc4000bf05270 */
[----:B------:R-:W-:Y:S01]  /*2270*/  UIMAD.WIDE.U32 UR22, UR37, UR15, URZ ;  /* 0x0000000f251672a5 */ /* 0x000fe2000f8e00ff */
[----:B------:R-:W-:Y:S02]  /*2280*/  UMOV UR16, UR17 ;  /* 0x0000001100107c82 */ /* 0x000fe40008000000 */
[----:B------:R-:W-:Y:S01]  /*2290*/  UMOV UR8, UR9 ;  /* 0x0000000900087c82 */ /* 0x000fe20008000000 */
[----:B---3--:R-:W-:Y:S02]  /*22a0*/  USHF.R.U32.HI UR16, URZ, UR25, UR16 ;  /* 0x00000019ff107299 */ /* 0x008fe40008011610 */
[----:B----4-:R-:W-:Y:S02]  /*22b0*/  UISETP.NE.AND UP2, UPT, UR20, 0x1, UPT ;  /* 0x000000011400788c */ /* 0x010fe4000bf45270 */
[----:B------:R-:W-:Y:S02]  /*22c0*/  USHF.R.U32.HI UR8, URZ, UR13, UR8 ;  /* 0x0000000dff087299 */ /* 0x000fe40008011608 */
[----:B------:R-:W-:-:S02]  /*22d0*/  USEL UR6, UR39, UR16, !UP0 ;  /* 0x0000001027067287 */ /* 0x000fc4000c000000 */
[----:B------:R-:W-:Y:S02]  /*22e0*/  USEL UR8, UR40, UR8, !UP2 ;  /* 0x0000000828087287 */ /* 0x000fe4000d000000 */
[----:B-1----:R-:W-:Y:S01]  /*22f0*/  UIMAD.WIDE.U32 UR16, UR6, UR10, URZ ;  /* 0x0000000a061072a5 */ /* 0x002fe2000f8e00ff */
[----:B------:R-:W-:Y:S01]  /*2300*/  UMOV UR4, UR23 ;  /* 0x0000001700047c82 */ /* 0x000fe20008000000 */
[----:B------:R-:W-:Y:S02]  /*2310*/  UIMAD.WIDE.U32 UR18, UR38, UR12, URZ ;  /* 0x0000000c261272a5 */ /* 0x000fe4000f8e00ff */
[----:B------:R-:W-:-:S03]  /*2320*/  UIMAD.WIDE.U32 UR22, UR8, UR10, URZ ;  /* 0x0000000a081672a5 */ /* 0x000fc6000f8e00ff */
[----:B------:R-:W-:Y:S01]  /*2330*/  UMOV UR16, UR17 ;  /* 0x0000001100107c82 */ /* 0x000fe20008000000 */
[----:B------:R-:W-:Y:S02]  /*2340*/  USHF.R.U32.HI UR4, URZ, UR25, UR4 ;  /* 0x00000019ff047299 */ /* 0x000fe40008011604 */
[----:B------:R-:W-:Y:S01]  /*2350*/  @UP3 USHF.R.U32.HI UR6, URZ, UR11, UR16 ;  /* 0x0000000bff063299 */ /* 0x000fe20008011610 */
[----:B------:R-:W-:Y:S01]  /*2360*/  UMOV UR18, UR19 ;  /* 0x0000001300127c82 */ /* 0x000fe20008000000 */
[----:B------:R-:W-:Y:S01]  /*2370*/  UMOV UR22, UR23 ;  /* 0x0000001700167c82 */ /* 0x000fe20008000000 */
[----:B------:R-:W-:Y:S02]  /*2380*/  USHF.R.U32.HI UR13, URZ, UR13, UR18 ;  /* 0x0000000dff0d7299 */ /* 0x000fe40008011612 */
[----:B------:R-:W-:Y:S02]  /*2390*/  USEL UR4, UR37, UR4, !UP0 ;  /* 0x0000000425047287 */ /* 0x000fe4000c000000 */
[----:B------:R-:W-:-:S02]  /*23a0*/  @UP3 USHF.R.U32.HI UR8, URZ, UR11, UR22 ;  /* 0x0000000bff083299 */ /* 0x000fc40008011616 */
[----:B------:R-:W-:Y:S02]  /*23b0*/  UIMAD UR9, UR42, UR6, URZ ;  /* 0x000000062a0972a4 */ /* 0x000fe4000f8e02ff */
[----:B------:R-:W-:Y:S02]  /*23c0*/  USEL UR6, UR38, UR13, !UP2 ;  /* 0x0000000d26067287 */ /* 0x000fe4000d000000 */
[----:B------:R-:W-:Y:S02]  /*23d0*/  UIMAD UR12, UR42, UR8, URZ ;  /* 0x000000082a0c72a4 */ /* 0x000fe4000f8e02ff */
[----:B------:R-:W-:Y:S02]  /*23e0*/  UISETP.GE.AND UP0, UPT, UR4, UR9, UPT ;  /* 0x000000090400728c */ /* 0x000fe4000bf06270 */
[----:B------:R-:W-:Y:S02]  /*23f0*/  UIMAD.WIDE.U32 UR16, UR4, UR10, URZ ;  /* 0x0000000a041072a5 */ /* 0x000fe4000f8e00ff */
[----:B------:R-:W-:-:S02]  /*2400*/  UISETP.GE.OR UP0, UPT, UR6, UR12, UP0 ;  /* 0x0000000c0600728c */ /* 0x000fc40008706670 */
        /* <DEDUP_REMOVED lines=19> */
.L_x_40:
[----:B------:R-:W2:Y:S02]  /*2540*/  LDCU UR4, c[0x0][0xb30] ;  /* 0x00016600ff0477ac */ /* 0x000ea40008000800 */
[----:B--2---:R-:W-:-:S09]  /*2550*/  UISETP.NE.AND UP0, UPT, UR4, 0x1, UPT ;  /* 0x000000010400788c */ /* 0x004fd2000bf05270 */
[----:B------:R-:W-:Y:S05]  /*2560*/  BRA.U UP0, `(.L_x_41) ;  /* 0x0000000100447547 */ /* 0x000fea000b800000 */
[----:B------:R-:W2:Y:S01]  /*2570*/  LDCU.128 UR12, c[0x0][0xb10] ;  /* 0x00016200ff0c77ac */ /* 0x000ea20008000c00 */
[----:B------:R-:W3:Y:S01]  /*2580*/  LDCU UR16, c[0x0][0xb0c] ;  /* 0x00016180ff1077ac */ /* 0x000ee20008000800 */
[----:B------:R-:W4:Y:S01]  /*2590*/  LDCU UR17, c[0x0][0xb20] ;  /* 0x00016400ff1177ac */ /* 0x000f220008000800 */
[----:B--2---:R-:W-:Y:S02]  /*25a0*/  UIMAD.WIDE.U32 UR10, UR38, UR12, URZ ;  /* 0x0000000c260a72a5 */ /* 0x004fe4000f8e00ff */
[----:B------:R-:W-:Y:S02]  /*25b0*/  UIMAD.WIDE.U32 UR8, UR37, UR15, URZ ;  /* 0x0000000f250872a5 */ /* 0x000fe4000f8e00ff */
[----:B---3--:R-:W-:Y:S02]  /*25c0*/  UISETP.NE.AND UP2, UPT, UR16, 0x1, UPT ;  /* 0x000000011000788c */ /* 0x008fe4000bf45270 */
[----:B------:R-:W-:Y:S01]  /*25d0*/  UISETP.NE.AND UP0, UPT, UR14, 0x1, UPT ;  /* 0x000000010e00788c */ /* 0x000fe2000bf05270 */
[----:B------:R-:W-:-:S02]  /*25e0*/  UMOV UR6, UR11 ;  /* 0x0000000b00067c82 */ /* 0x000fc40008000000 */
[----:B------:R-:W-:Y:S01]  /*25f0*/  UMOV UR4, UR9 ;  /* 0x0000000900047c82 */ /* 0x000fe20008000000 */
[----:B------:R-:W-:Y:S02]  /*2600*/  USHF.R.U32.HI UR6, URZ, UR13, UR6 ;  /* 0x0000000dff067299 */ /* 0x000fe40008011606 */
[----:B----4-:R-:W-:Y:S02]  /*2610*/  USHF.R.U32.HI UR4, URZ, UR17, UR4 ;  /* 0x00000011ff047299 */ /* 0x010fe40008011604 */
[----:B------:R-:W-:Y:S02]  /*2620*/  USEL UR6, UR38, UR6, !UP2 ;  /* 0x0000000626067287 */ /* 0x000fe4000d000000 */
[----:B------:R-:W-:-:S04]  /*2630*/  USEL UR4, UR37, UR4, !UP0 ;  /* 0x0000000425047287 */ /* 0x000fc8000c000000 */
[----:B------:R-:W-:Y:S02]  /*2640*/  UIADD3 UR8, UPT, UPT, UR6, -UR4, URZ ;  /* 0x8000000406087290 */ /* 0x000fe4000fffe0ff */
[----:B------:R-:W-:Y:S02]  /*2650*/  UIADD3 UR4, UPT, UPT, -UR6, UR4, URZ ;  /* 0x0000000406047290 */ /* 0x000fe4000fffe1ff */
[----:B------:R-:W-:Y:S02]  /*2660*/  UIMAD UR37, UR8, UR14, UR37 ;  /* 0x0000000e082572a4 */ /* 0x000fe4000f8e0225 */
[----:B------:R-:W-:-:S12]  /*2670*/  UIMAD UR38, UR4, UR16, UR38 ;  /* 0x00000010042672a4 */ /* 0x000fd8000f8e0226 */
.L_x_41:
[----:B------:R-:W-:Y:S01]  /*2680*/  VIADD R11, R11, 0x1 ;  /* 0x000000010b0b7836 */ /* 0x000fe20000000000 */
[----:B------:R-:W-:Y:S01]  /*2690*/  R2UR UR4, R160 ;  /* 0x00000000a00472ca */ /* 0x000fe200000e0000 */
[----:B------:R-:W-:Y:S01]  /*26a0*/  UIADD3 UR20, UPT, UPT, UR37, UR59, URZ ;  /* 0x0000003b25147290 */ /* 0x000fe2000fffe0ff */
[----:B------:R-:W-:Y:S02]  /*26b0*/  PLOP3.LUT P1, PT, PT, PT, PT, 0x80, 0x8 ;  /* 0x000000000008781c */ /* 0x000fe40003f2f070 */
[----:B------:R-:W-:-:S04]  /*26c0*/  ISETP.NE.AND P0, PT, R11, 0x2, PT ;  /* 0x000000020b00780c */ /* 0x000fc80003f05270 */
[----:B------:R-:W-:Y:S02]  /*26d0*/  SEL R3, RZ, 0x1, P0 ;  /* 0x00000001ff037807 */ /* 0x000fe40000000000 */
[----:B------:R-:W-:Y:S02]  /*26e0*/  SEL R11, R11, RZ, P0 ;  /* 0x000000ff0b0b7207 */ /* 0x000fe40000000000 */
[----:B------:R-:W-:Y:S01]  /*26f0*/  LOP3.LUT R10, R10, R3, RZ, 0x3c, !PT ;  /* 0x000000030a0a7212 */ /* 0x000fe200078e3cff */
[----:B------:R-:W-:Y:S01]  /*2700*/  UIADD3 UR16, UPT, UPT, UR38, UR4, URZ ;  /* 0x0000000426107290 */ /* 0x000fe2000fffe0ff */
[----:B------:R-:W-:Y:S11]  /*2710*/  BRA.U UP1, `(.L_x_42) ;  /* 0xfffffff101587547 */ /* 0x000ff6000b83ffff */
[----:B------:R-:W-:Y:S01]  /*2720*/  UIADD3 UR7, UPT, UPT, UR7, 0x38, URZ ;  /* 0x0000003807077890 */ /* 0x000fe2000fffe0ff */
[----:B------:R-:W-:-:S03]  /*2730*/  SHF.L.U32 R3, R12, 0x1f, RZ ;  /* 0x0000001f0c037819 */ /* 0x000fc600000006ff */
[----:B------:R-:W-:-:S09]  /*2740*/  ULEA UR4, UR5, UR7, 0x3 ;  /* 0x0000000705047291 */ /* 0x000fd2000f8e18ff */
[----:B------:R-:W2:Y:S02]  /*2750*/  SYNCS.PHASECHK.TRANS64.TRYWAIT P0, [UR4], R3 ;  /* 0x00000003ff0075a7 */ /* 0x000ea40008001104 */
[----:B--2---:R-:W-:Y:S05]  /*2760*/  @!P0 BRA `(.L_x_43) ;  /* 0x0000009000808947 */ /* 0x004fea0003800000 */
.L_x_141:
[----:B------:R-:W-:-:S04]  /*2770*/  UIADD3 UR4, UPT, UPT, UR5, 0x1, URZ ;  /* 0x0000000105047890 */ /* 0x000fc8000fffe0ff */
[----:B------:R-:W-:-:S04]  /*2780*/  UISETP.NE.AND UP0, UPT, UR4, 0x7, UPT ;  /* 0x000000070400788c */ /* 0x000fc8000bf05270 */
[----:B------:R-:W-:Y:S02]  /*2790*/  USEL UR6, URZ, 0x1, UP0 ;  /* 0x00000001ff067887 */ /* 0x000fe40008000000 */
[----:B------:R-:W-:-:S04]  /*27a0*/  USEL UR4, UR4, URZ, UP0 ;  /* 0x000000ff04047287 */ /* 0x000fc80008000000 */
[----:B------:R-:W-:Y:S01]  /*27b0*/  ULEA UR5, UR4, UR7, 0x3 ;  /* 0x0000000704057291 */ /* 0x000fe2000f8e18ff */
[----:B------:R-:W-:-:S04]  /*27c0*/  LOP3.LUT R2, R12, UR6, RZ, 0x3c, !PT ;  /* 0x000000060c027c12 */ /* 0x000fc8000f8e3cff */
[----:B-1----:R-:W-:-:S04]  /*27d0*/  SHF.L.U32 R3, R2, 0x1f, RZ ;  /* 0x0000001f02037819 */ /* 0x002fc800000006ff */
[----:B------:R-:W1:Y:S02]  /*27e0*/  SYNCS.PHASECHK.TRANS64.TRYWAIT P0, [UR5], R3 ;  /* 0x00000003ff0075a7 */ /* 0x000e640008001105 */
[----:B-1----:R-:W-:Y:S05]  /*27f0*/  @!P0 BRA `(.L_x_44) ;  /* 0x0000009000748947 */ /* 0x002fea0003800000 */
.L_x_143:
        /* <DEDUP_REMOVED lines=9> */
.L_x_145:
        /* <DEDUP_REMOVED lines=9> */
.L_x_147:
        /* <DEDUP_REMOVED lines=9> */
.L_x_149:
        /* <DEDUP_REMOVED lines=9> */
.L_x_151:
[----:B------:R-:W-:-:S04]  /*2a40*/  UIADD3 UR4, UPT, UPT, UR4, 0x1, URZ ;  /* 0x0000000104047890 */ /* 0x000fc8000fffe0ff */
[----:B------:R-:W-:-:S04]  /*2a50*/  UISETP.NE.AND UP0, UPT, UR4, 0x7, UPT ;  /* 0x000000070400788c */ /* 0x000fc8000bf05270 */
[----:B------:R-:W-:Y:S02]  /*2a60*/  USEL UR5, URZ, 0x1, UP0 ;  /* 0x00000001ff057887 */ /* 0x000fe40008000000 */
[----:B------:R-:W-:-:S04]  /*2a70*/  USEL UR4, UR4, URZ, UP0 ;  /* 0x000000ff04047287 */ /* 0x000fc80008000000 */
[----:B------:R-:W-:Y:S01]  /*2a80*/  ULEA UR4, UR4, UR7, 0x3 ;  /* 0x0000000704047291 */ /* 0x000fe2000f8e18ff */
[----:B-1----:R-:W-:-:S04]  /*2a90*/  LOP3.LUT R3, R2, UR5, RZ, 0x3c, !PT ;  /* 0x0000000502037c12 */ /* 0x002fc8000f8e3cff */
[----:B------:R-:W-:Y:S01]  /*2aa0*/  SHF.L.U32 R3, R3, 0x1f, RZ ;  /* 0x0000001f03037819 */ /* 0x000fe200000006ff */
[----:B------:R-:W-:-:S07]  /*2ab0*/  IMAD.U32 R0, RZ, RZ, UR4 ;  /* 0x00000004ff007e24 */ /* 0x000fce000f8e00ff */
.L_x_49:
[----:B-1----:R1:W2:Y:S02]  /*2ac0*/  SYNCS.PHASECHK.TRANS64.TRYWAIT P0, [R0+URZ], R3 ;  /* 0x00000003000075a7 */ /* 0x0022a400080011ff */
[----:B--2---:R-:W-:Y:S05]  /*2ad0*/  @!P0 NANOSLEEP.SYNCS 0x989680 ;  /* 0x009896800000895d */ /* 0x004fea0003900000 */
[----:B------:R-:W2:Y:S02]  /*2ae0*/  @!P0 SYNCS.PHASECHK.TRANS64 P0, [R0+URZ], R3 ;  /* 0x00000003000085a7 */ /* 0x000ea400080010ff */
[----:B--2---:R-:W-:Y:S05]  /*2af0*/  @P0 EXIT ;  /* 0x000000000000094d */ /* 0x004fea0003800000 */
[----:B------:R-:W-:Y:S05]  /*2b00*/  BRA `(.L_x_49) ;  /* 0xfffffffc00ec7947 */ /* 0x000fea000383ffff */
.L_x_22:
[----:B------:R-:W1:Y:S02]  /*2b10*/  S2UR UR4, SR_CgaCtaId ;  /* 0x00000000000479c3 */ /* 0x000e640000008800 */
[----:B-1----:R-:W-:-:S04]  /*2b20*/  UISETP.NE.AND UP0, UPT, UR4, URZ, UPT ;  /* 0x000000ff0400728c */ /* 0x002fc8000bf05270 */
[----:B------:R-:W-:-:S09]  /*2b30*/  UISETP.NE.OR UP0, UPT, UR17, 0x1, UP0 ;  /* 0x000000011100788c */ /* 0x000fd20008705670 */
[----:B------:R-:W-:Y:S05]  /*2b40*/  BRA.U UP0, `(.L_x_50) ;  /* 0x00000005004c7547 */ /* 0x000fea000b800000 */
[----:B------:R-:W1:Y:S01]  /*2b50*/  S2UR UR5, SR_CgaCtaId ;  /* 0x00000000000579c3 */ /* 0x000e620000008800 */
[----:B------:R-:W-:Y:S01]  /*2b60*/  UMOV UR4, 0x400 ;  /* 0x0000040000047882 */ /* 0x000fe20000000000 */
[----:B------:R-:W-:Y:S01]  /*2b70*/  ISETP.GE.U32.AND P2, PT, R0, 0x2, PT ;  /* 0x000000020000780c */ /* 0x000fe20003f46070 */
[----:B------:R-:W-:Y:S01]  /*2b80*/  IMAD.MOV.U32 R12, RZ, RZ, 0x1 ;  /* 0x00000001ff0c7424 */ /* 0x000fe200078e00ff */
[----:B------:R-:W-:Y:S02]  /*2b90*/  CS2R R10, SRZ ;  /* 0x00000000000a7805 */ /* 0x000fe4000001ff00 */
[----:B------:R-:W-:Y:S01]  /*2ba0*/  CS2R R8, SRZ ;  /* 0x0000000000087805 */ /* 0x000fe2000001ff00 */
[----:B-1----:R-:W-:-:S03]  /*2bb0*/  ULEA UR6, UR5, UR4, 0x18 ;  /* 0x0000000405067291 */ /* 0x002fc6000f8ec0ff */
[----:B------:R-:W-:-:S09]  /*2bc0*/  UMOV UR5, URZ ;  /* 0x000000ff00057c82 */ /* 0x000fd20008000000 */
.L_x_54:
[----:B------:R-:W-:Y:S02]  /*2bd0*/  LEA R2, R8, UR6, 0x3 ;  /* 0x0000000608027c11 */ /* 0x000fe4000f8e18ff */
[----:B------:R-:W-:-:S03]  /*2be0*/  SHF.L.U32 R5, R9, 0x1f, RZ ;  /* 0x0000001f09057819 */ /* 0x000fc600000006ff */
[----:B------:R-:W-:Y:S01]  /*2bf0*/  VIADD R4, R2, 0x110 ;  /* 0x0000011002047836 */ /* 0x000fe20000000000 */
[----:B------:R-:W1:Y:S02]  /*2c00*/  SYNCS.PHASECHK.TRANS64.TRYWAIT P0, [R2+URZ+0x100], R5 ;  /* 0x00010005020075a7 */ /* 0x000e6400080011ff */
[----:B-1----:R-:W-:Y:S05]  /*2c10*/  @!P0 BRA `(.L_x_51) ;  /* 0x0000008c00e48947 */ /* 0x002fea0003800000 */
.L_x_152:
[----:B------:R-:W-:Y:S01]  /*2c20*/  ULEA UR4, UR5, UR6, 0x3 ;  /* 0x0000000605047291 */ /* 0x000fe2000f8e18ff */
[----:B------:R-:W-:Y:S02]  /*2c30*/  PRMT R4, RZ, 0x654, R4 ;  /* 0x00000654ff047816 */ /* 0x000fe40000000004 */
[----:B-1----:R-:W-:Y:S01]  /*2c40*/  SHF.L.U32 R5, R12, 0x1f, RZ ;  /* 0x0000001f0c057819 */ /* 0x002fe200000006ff */
[----:B------:R-:W-:Y:S01]  /*2c50*/  UIADD3 UR7, UPT, UPT, UR4, 0xc0, URZ ;  /* 0x000000c004077890 */ /* 0x000fe2000fffe0ff */
[----:B------:R1:W-:Y:S05]  /*2c60*/  SYNCS.ARRIVE.TRANS64.RED.A1T0 RZ, [R4+URZ], RZ ;  /* 0x000000ff04ff79a7 */ /* 0x0003ea00081004ff */
[----:B------:R-:W-:Y:S01]  /*2c70*/  IMAD.U32 R7, RZ, RZ, UR7 ;  /* 0x00000007ff077e24 */ /* 0x000fe2000f8e00ff */
[----:B------:R-:W2:Y:S04]  /*2c80*/  SYNCS.PHASECHK.TRANS64.TRYWAIT P0, [UR4+0xd0], R5 ;  /* 0x0000d005ff0075a7 */ /* 0x000ea80008001104 */
[----:B------:R-:W-:Y:S01]  /*2c90*/  PRMT R6, R0, 0x654, R7 ;  /* 0x0000065400067816 */ /* 0x000fe20000000007 */
[----:B-1----:R-:W-:Y:S01]  /*2ca0*/  @!P2 IMAD.MOV.U32 R4, RZ, RZ, 0x10 ;  /* 0x00000010ff04a424 */ /* 0x002fe200078e00ff */
[----:B--2---:R-:W-:Y:S06]  /*2cb0*/  @!P0 BRA `(.L_x_52) ;  /* 0x0000008c00d08947 */ /* 0x004fec0003800000 */
.L_x_154:
[----:B------:R-:W-:Y:S01]  /*2cc0*/  ULEA UR8, UR5, UR6, 0x4 ;  /* 0x0000000605087291 */ /* 0x000fe2000f8e20ff */
[----:B------:R-:W-:Y:S01]  /*2cd0*/  SEL R3, R6, R3, !P2 ;  /* 0x0000000306037207 */ /* 0x000fe20005000000 */
[----:B------:R-:W-:Y:S01]  /*2ce0*/  UIADD3 UR9, UPT, UPT, UR4, 0xc0, URZ ;  /* 0x000000c004097890 */ /* 0x000fe2000fffe0ff */
[----:B-1----:R-:W-:Y:S01]  /*2cf0*/  LEA R2, R11, UR6, 0x3 ;  /* 0x000000060b027c11 */ /* 0x002fe2000f8e18ff */
[----:B------:R-:W-:Y:S01]  /*2d00*/  UIADD3 UR8, UPT, UPT, UR8, 0x130, URZ ;  /* 0x0000013008087890 */ /* 0x000fe2000fffe0ff */
[----:B------:R-:W-:Y:S01]  /*2d10*/  SHF.L.U32 R5, R10, 0x1f, RZ ;  /* 0x0000001f0a057819 */ /* 0x000fe200000006ff */
[----:B------:R1:W-:Y:S01]  /*2d20*/  @!P2 SYNCS.ARRIVE.TRANS64.RED RZ, [R3+URZ], R4 ;  /* 0x0000000403ffa9a7 */ /* 0x0003e200080004ff */
[----:B------:R-:W-:Y:S01]  /*2d30*/  UIADD3 UR4, UPT, UPT, UR5, 0x1, URZ ;  /* 0x0000000105047890 */ /* 0x000fe2000fffe0ff */
[----:B------:R-:W-:-:S03]  /*2d40*/  VIADD R8, R8, 0x1 ;  /* 0x0000000108087836 */ /* 0x000fc60000000000 */
[----:B------:R-:W-:Y:S02]  /*2d50*/  UISETP.NE.AND UP0, UPT, UR4, 0x2, UPT ;  /* 0x000000020400788c */ /* 0x000fe4000bf05270 */
[----:B------:R-:W-:Y:S06]  /*2d60*/  UGETNEXTWORKID.BROADCAST [UR8], [UR9] ;  /* 0x00000000080073ca */ /* 0x000fec0008000100 */
[----:B------:R-:W-:Y:S01]  /*2d70*/  USEL UR7, URZ, 0x1, UP0 ;  /* 0x00000001ff077887 */ /* 0x000fe20008000000 */
[----:B------:R-:W-:Y:S01]  /*2d80*/  ISETP.NE.AND P0, PT, R8, 0x2, PT ;  /* 0x000000020800780c */ /* 0x000fe20003f05270 */
[----:B------:R-:W-:Y:S01]  /*2d90*/  USEL UR5, UR4, URZ, UP0 ;  /* 0x000000ff04057287 */ /* 0x000fe20008000000 */
[----:B------:R-:W2:Y:S03]  /*2da0*/  SYNCS.PHASECHK.TRANS64.TRYWAIT P1, [R2+URZ+0xc0], R5 ;  /* 0x0000c005020075a7 */ /* 0x000ea600080211ff */
[----:B------:R-:W-:Y:S01]  /*2db0*/  LOP3.LUT R12, R12, UR7, RZ, 0x3c, !PT ;  /* 0x000000070c0c7c12 */ /* 0x000fe2000f8e3cff */
[----:B-12---:R-:W-:Y:S07]  /*2dc0*/  @!P1 BRA `(.L_x_53) ;  /* 0x0000008c00a49947 */ /* 0x006fee0003800000 */
.L_x_155:
[C---:B------:R-:W-:Y:S01]  /*2dd0*/  LEA R4, R11.reuse, UR6, 0x4 ;  /* 0x000000060b047c11 */ /* 0x040fe2000f8e20ff */
[----:B-1----:R-:W-:Y:S01]  /*2de0*/  VIADD R2, R2, 0xd0 ;  /* 0x000000d002027836 */ /* 0x002fe20000000000 */
[----:B------:R-:W-:Y:S01]  /*2df0*/  SEL R8, R8, RZ, P0 ;  /* 0x000000ff08087207 */ /* 0x000fe20000000000 */
[----:B------:R-:W-:-:S03]  /*2e00*/  VIADD R11, R11, 0x1 ;  /* 0x000000010b0b7836 */ /* 0x000fc60000000000 */
[----:B------:R-:W1:Y:S01]  /*2e10*/  LDS.128 R4, [R4+0x130] ;  /* 0x0001300004047984 */ /* 0x000e620000000c00 */
[----:B------:R-:W-:Y:S02]  /*2e20*/  PRMT R2, RZ, 0x654, R2 ;  /* 0x00000654ff027816 */ /* 0x000fe40000000002 */
[C---:B------:R-:W-:Y:S01]  /*2e30*/  ISETP.NE.AND P1, PT, R11.reuse, 0x2, PT ;  /* 0x000000020b00780c */ /* 0x040fe20003f25270 */
[----:B------:R-:W-:Y:S01]  /*2e40*/  @!PT LDS RZ, [RZ] ;  /* 0x00000000fffff984 */ /* 0x000fe20000000800 */
[----:B------:R-:W-:Y:S01]  /*2e50*/  @!PT LDS RZ, [RZ] ;  /* 0x00000000fffff984 */ /* 0x000fe20000000800 */
[----:B------:R-:W-:Y:S01]  /*2e60*/  @!PT LDS RZ, [RZ] ;  /* 0x00000000fffff984 */ /* 0x000fe20000000800 */
[----:B------:R-:W-:Y:S01]  /*2e70*/  @!PT LDS RZ, [RZ] ;  /* 0x00000000fffff984 */ /* 0x000fe20000000800 */
[----:B------:R2:W-:Y:S06]  /*2e80*/  MEMBAR.ALL.CTA ;  /* 0x0000000000007992 */ /* 0x0005ec0000008000 */
[----:B--2---:R-:W2:Y:S01]  /*2e90*/  FENCE.VIEW.ASYNC.S ;  /* 0x00000000000073c6 */ /* 0x004ea20000000000 */
[----:B------:R-:W-:Y:S01]  /*2ea0*/  SEL R11, R11, RZ, P1 ;  /* 0x000000ff0b0b7207 */ /* 0x000fe20000800000 */
[----:B--2---:R2:W-:Y:S01]  /*2eb0*/  SYNCS.ARRIVE.TRANS64.RED.A1T0 RZ, [R2+URZ], RZ ;  /* 0x000000ff02ff79a7 */ /* 0x0045e200081004ff */
[----:B-1----:R-:W-:-:S02]  /*2ec0*/  LOP3.LUT P3, RZ, R6, 0x1, RZ, 0xc0, !PT ;  /* 0x0000000106ff7812 */ /* 0x002fc4000786c0ff */
[----:B------:R-:W-:-:S04]  /*2ed0*/  SEL R5, RZ, 0x1, P1 ;  /* 0x00000001ff057807 */ /* 0x000fc80000800000 */
[----:B------:R-:W-:Y:S02]  /*2ee0*/  LOP3.LUT R10, R10, R5, RZ, 0x3c, !PT ;  /* 0x000000050a0a7212 */ /* 0x000fe400078e3cff */
[----:B--2---:R-:W-:-:S04]  /*2ef0*/  SEL R2, RZ, 0x1, P0 ;  /* 0x00000001ff027807 */ /* 0x004fc80000000000 */
[----:B------:R-:W-:Y:S01]  /*2f00*/  LOP3.LUT R9, R9, R2, RZ, 0x3c, !PT ;  /* 0x0000000209097212 */ /* 0x000fe200078e3cff */
[----:B------:R-:W-:Y:S06]  /*2f10*/  @P3 BRA `(.L_x_54) ;  /* 0xfffffffc002c3947 */ /* 0x000fec000383ffff */
[----:B------:R-:W-:Y:S01]  /*2f20*/  ULEA UR4, UR5, UR6, 0x3 ;  /* 0x0000000605047291 */ /* 0x000fe2000f8e18ff */
[----:B------:R-:W-:-:S08]  /*2f30*/  SHF.L.U32 R3, R12, 0x1f, RZ ;  /* 0x0000001f0c037819 */ /* 0x000fd000000006ff */
[----:B------:R-:W1:Y:S02]  /*2f40*/  SYNCS.PHASECHK.TRANS64 P0, [UR4+0xd0], R3 ;  /* 0x0000d003ff0075a7 */ /* 0x000e640008001004 */
[----:B-1----:R-:W-:Y:S05]  /*2f50*/  @P0 BRA `(.L_x_55) ;  /* 0x0000000000080947 */ /* 0x002fea0003800000 */
[----:B------:R-:W1:Y:S02]  /*2f60*/  SYNCS.PHASECHK.TRANS64.TRYWAIT P0, [UR4+0xd0], R3 ;  /* 0x0000d003ff0075a7 */ /* 0x000e640008001104 */
[----:B-1----:R-:W-:Y:S05]  /*2f70*/  @!P0 BRA `(.L_x_56) ;  /* 0x0000008c004c8947 */ /* 0x002fea0003800000 */
.L_x_55:
[----:B------:R-:W-:-:S04]  /*2f80*/  UIADD3 UR7, UPT, UPT, UR5, 0x1, URZ ;  /* 0x0000000105077890 */ /* 0x000fc8000fffe0ff */
[----:B------:R-:W-:-:S04]  /*2f90*/  UISETP.NE.AND UP0, UPT, UR7, 0x2, UPT ;  /* 0x000000020700788c */ /* 0x000fc8000bf05270 */
[----:B------:R-:W-:Y:S02]  /*2fa0*/  USEL UR8, URZ, 0x1, UP0 ;  /* 0x00000001ff087887 */ /* 0x000fe40008000000 */
[----:B------:R-:W-:-:S04]  /*2fb0*/  USEL UR7, UR7, URZ, UP0 ;  /* 0x000000ff07077287 */ /* 0x000fc80008000000 */
[----:B------:R-:W-:Y:S01]  /*2fc0*/  ULEA UR7, UR7, UR6, 0x3 ;  /* 0x0000000607077291 */ /* 0x000fe2000f8e18ff */
[----:B-1----:R-:W-:-:S04]  /*2fd0*/  LOP3.LUT R3, R12, UR8, RZ, 0x3c, !PT ;  /* 0x000000080c037c12 */ /* 0x002fc8000f8e3cff */
[----:B------:R-:W-:-:S04]  /*2fe0*/  SHF.L.U32 R0, R3, 0x1f, RZ ;  /* 0x0000001f03007819 */ /* 0x000fc800000006ff */
[----:B------:R-:W1:Y:S02]  /*2ff0*/  SYNCS.PHASECHK.TRANS64 P0, [UR7+0xd0], R0 ;  /* 0x0000d000ff0075a7 */ /* 0x000e640008001007 */
[----:B-1----:R-:W-:Y:S05]  /*3000*/  @P0 EXIT ;  /* 0x000000000000094d */ /* 0x002fea0003800000 */
[----:B------:R-:W-:Y:S02]  /*3010*/  SHF.L.U32 R3, R3, 0x1f, RZ ;  /* 0x0000001f03037819 */ /* 0x000fe400000006ff */
[----:B------:R-:W-:-:S07]  /*3020*/  MOV R0, UR7 ;  /* 0x0000000700007c02 */ /* 0x000fce0008000f00 */
.L_x_57:
[----:B-1----:R1:W2:Y:S02]  /*3030*/  SYNCS.PHASECHK.TRANS64.TRYWAIT P0, [R0+URZ+0xd0], R3 ;  /* 0x0000d003000075a7 */ /* 0x0022a400080011ff */
[----:B--2---:R-:W-:Y:S05]  /*3040*/  @!P0 NANOSLEEP.SYNCS 0x989680 ;  /* 0x009896800000895d */ /* 0x004fea0003900000 */
[----:B------:R-:W2:Y:S02]  /*3050*/  @!P0 SYNCS.PHASECHK.TRANS64 P0, [R0+URZ+0xd0], R3 ;  /* 0x0000d003000085a7 */ /* 0x000ea400080010ff */
[----:B--2---:R-:W-:Y:S05]  /*3060*/  @P0 EXIT ;  /* 0x000000000000094d */ /* 0x004fea0003800000 */
[----:B------:R-:W-:Y:S05]  /*3070*/  BRA `(.L_x_57) ;  /* 0xfffffffc00ec7947 */ /* 0x000fea000383ffff */
.L_x_50:
[----:B------:R-:W-:Y:S05]  /*3080*/  BRA.U UP4, `(.L_x_58) ;  /* 0x0000000d04407547 */ /* 0x000fea000b800000 */
[----:B------:R-:W1:Y:S01]  /*3090*/  S2UR UR7, SR_CgaCtaId ;  /* 0x00000000000779c3 */ /* 0x000e620000008800 */
[----:B------:R-:W-:Y:S01]  /*30a0*/  UMOV UR4, 0x40 ;  /* 0x0000004000047882 */ /* 0x000fe20000000000 */
[----:B------:R-:W-:Y:S01]  /*30b0*/  NOP ;  /* 0x0000000000007918 */ /* 0x000fe20000000000 */
[----:B------:R-:W-:Y:S01]  /*30c0*/  UMOV UR6, 0x400 ;  /* 0x0000040000067882 */ /* 0x000fe20000000000 */
[----:B-1----:R-:W-:Y:S02]  /*30d0*/  ULEA UR5, UR7, UR4, 0x18 ;  /* 0x0000000407057291 */ /* 0x002fe4000f8ec0ff */
[----:B------:R-:W-:-:S07]  /*30e0*/  ULEA UR6, UR7, UR6, 0x18 ;  /* 0x0000000607067291 */ /* 0x000fce000f8ec0ff */
[----:B------:R-:W1:Y:S02]  /*30f0*/  LDS.U8 R0, [UR5+0x1c] ;  /* 0x00001c05ff007984 */ /* 0x000e640008000000 */
[----:B-1----:R-:W-:-:S13]  /*3100*/  ISETP.NE.AND P0, PT, R0, RZ, PT ;  /* 0x000000ff0000720c */ /* 0x002fda0003f05270 */
[----:B------:R-:W-:Y:S05]  /*3110*/  @P0 BRA `(.L_x_59) ;  /* 0x0000000000580947 */ /* 0x000fea0003800000 */
[----:B------:R-:W-:-:S13]  /*3120*/  ELECT P0, URZ, PT ;  /* 0x0000000000ff782f */ /* 0x000fda0003800000 */
[----:B------:R-:W-:Y:S05]  /*3130*/  @!P0 BRA `(.L_x_60) ;  /* 0x0000000000608947 */ /* 0x000fea0003800000 */
[----:B------:R-:W-:Y:S01]  /*3140*/  UMOV UR4, 0x10 ;  /* 0x0000001000047882 */ /* 0x000fe20000000000 */
[----:B------:R-:W-:Y:S01]  /*3150*/  HFMA2 R0, -RZ, RZ, 0, 5.9604644775390625e-08 ;  /* 0x00000001ff007431 */ /* 0x000fe200000001ff */
[----:B------:R-:W-:-:S03]  /*3160*/  MOV R3, 0xffff ;  /* 0x0000ffff00037802 */ /* 0x000fc60000000f00 */
[----:B------:R-:W-:Y:S04]  /*3170*/  DEPBAR.LE SB1, 0x36 ;  /* 0x00009d800000791a */ /* 0x000fe80000000000 */
[----:B------:R-:W1:Y:S02]  /*3180*/  UTCATOMSWS.FIND_AND_SET.ALIGN UP0, UR4, UR4 ;  /* 0x00000004000475e3 */ /* 0x000e640008000800 */
[----:B-1----:R-:W-:Y:S01]  /*3190*/  MOV R4, UR4 ;  /* 0x0000000400047c02 */ /* 0x002fe20008000f00 */
[----:B------:R-:W-:Y:S06]  /*31a0*/  BRA.U UP0, `(.L_x_61) ;  /* 0x0000000100187547 */ /* 0x000fec000b800000 */
.L_x_62:
[----:B------:R-:W-:Y:S05]  /*31b0*/  NANOSLEEP 0x64 ;  /* 0x000000640000795d */ /* 0x000fea0003800000 */
[----:B------:R-:W-:-:S05]  /*31c0*/  UMOV UR4, 0x10 ;  /* 0x0000001000047882 */ /* 0x000fca0000000000 */
[----:B------:R-:W-:Y:S04]  /*31d0*/  DEPBAR.LE SB1, 0x36 ;  /* 0x00009d800000791a */ /* 0x000fe80000000000 */
[----:B------:R-:W1:Y:S02]  /*31e0*/  UTCATOMSWS.FIND_AND_SET.ALIGN UP0, UR4, UR4 ;  /* 0x00000004000475e3 */ /* 0x000e640008000800 */
[----:B-1----:R-:W-:Y:S01]  /*31f0*/  MOV R4, UR4 ;  /* 0x0000000400047c02 */ /* 0x002fe20008000f00 */
[----:B------:R-:W-:Y:S05]  /*3200*/  BRA.U !UP0, `(.L_x_62) ;  /* 0xfffffffd08e87547 */ /* 0x000fea000b83ffff */
.L_x_61:
[-C--:B------:R-:W-:Y:S02]  /*3210*/  SHF.L.U32 R3, R3, R4.reuse, RZ ;  /* 0x0000000403037219 */ /* 0x080fe400000006ff */
[----:B------:R-:W-:Y:S01]  /*3220*/  SHF.L.U32 R0, R0, R4, RZ ;  /* 0x0000000400007219 */ /* 0x000fe200000006ff */
[----:B------:R-:W-:Y:S02]  /*3230*/  IMAD.SHL.U32 R4, R4, 0x20, RZ ;  /* 0x0000002004047824 */ /* 0x000fe400078e00ff */
[----:B------:R1:W-:Y:S04]  /*3240*/  ATOMS.OR RZ, [UR5+0x14], R3 ;  /* 0x00001403ffff798c */ /* 0x0003e8000b000005 */
[----:B------:R1:W-:Y:S04]  /*3250*/  ATOMS.OR RZ, [UR5+0x18], R0 ;  /* 0x00001800ffff798c */ /* 0x0003e8000b000005 */
[----:B------:R1:W-:Y:S01]  /*3260*/  STS [UR6+0x150], R4 ;  /* 0x00015004ff007988 */ /* 0x0003e20008000806 */
[----:B------:R-:W-:Y:S05]  /*3270*/  BRA `(.L_x_60) ;  /* 0x0000000000107947 */ /* 0x000fea0003800000 */
.L_x_59:
[----:B------:R-:W-:Y:S02]  /*3280*/  MOV R0, 0xffffffff ;  /* 0xffffffff00007802 */ /* 0x000fe40000000f00 */
[----:B------:R-:W-:-:S03]  /*3290*/  MOV R4, 0x32c0 ;  /* 0x000032c000047802 */ /* 0x000fc60000000f00 */
[----:B------:R1:W-:Y:S04]  /*32a0*/  STS [UR6+0x150], R0 ;  /* 0x00015000ff007988 */ /* 0x0003e80008000806 */
[----:B-1---5:R-:W-:Y:S05]  /*32b0*/  CALL.REL.NOINC `($__internal_1_$__cuda_sm10x_tcgen05_guardrail_trap_phase_invalid_during_alloc) ;  /* 0x0000009000607944 */ /* 0x022fea0003c00000 */
.L_x_60:
[----:B------:R-:W-:Y:S05]  /*32c0*/  WARPSYNC.ALL ;  /* 0x0000000000007948 */ /* 0x000fea0003800000 */
[----:B------:R-:W2:Y:S01]  /*32d0*/  S2UR UR4, SR_CgaCtaId ;  /* 0x00000000000479c3 */ /* 0x000ea20000008800 */
[----:B------:R-:W-:Y:S01]  /*32e0*/  UMOV UR17, 0x400 ;  /* 0x0000040000117882 */ /* 0x000fe20000000000 */
[----:B------:R-:W-:-:S06]  /*32f0*/  NOP ;  /* 0x0000000000007918 */ /* 0x000fcc0000000000 */
[----:B------:R-:W-:Y:S06]  /*3300*/  BAR.ARV 0x6, 0xa0 ;  /* 0x0182800000007b1d */ /* 0x000fec0000002000 */
[----:B------:R-:W3:Y:S01]  /*3310*/  LDCU UR5, c[0x0][0x38c] ;  /* 0x00007180ff0577ac */ /* 0x000ee20008000800 */
[----:B------:R-:W-:Y:S01]  /*3320*/  LOP3.LUT R2, R2, 0xffff, RZ, 0xc0, !PT ;  /* 0x0000ffff02027812 */ /* 0x000fe200078ec0ff */
[----:B------:R-:W-:Y:S01]  /*3330*/  IMAD.MOV.U32 R11, RZ, RZ, 0x1 ;  /* 0x00000001ff0b7424 */ /* 0x000fe200078e00ff */
[----:B------:R-:W-:Y:S01]  /*3340*/  CS2R R8, SRZ ;  /* 0x0000000000087805 */ /* 0x000fe2000001ff00 */
[----:B------:R-:W4:Y:S01]  /*3350*/  LDCU UR8, c[0x0][0x38c] ;  /* 0x00007180ff0877ac */ /* 0x000f220008000800 */
[----:B------:R-:W-:Y:S01]  /*3360*/  R2UR UR19, R2 ;  /* 0x00000000021372ca */ /* 0x000fe200000e0000 */
[----:B------:R-:W-:Y:S01]  /*3370*/  IMAD.MOV.U32 R10, RZ, RZ, RZ ;  /* 0x000000ffff0a7224 */ /* 0x000fe200078e00ff */
[----:B------:R-:W-:Y:S01]  /*3380*/  UMOV UR23, URZ ;  /* 0x000000ff00177c82 */ /* 0x000fe20008000000 */
[----:B------:R-:W-:Y:S01]  /*3390*/  UMOV UR14, URZ ;  /* 0x000000ff000e7c82 */ /* 0x000fe20008000000 */
[----:B--2---:R-:W-:Y:S01]  /*33a0*/  ULEA UR17, UR4, UR17, 0x18 ;  /* 0x0000001104117291 */ /* 0x004fe2000f8ec0ff */
[----:B------:R-:W-:Y:S01]  /*33b0*/  UMOV UR26, 0x0 ;  /* 0x00000000001a7882 */ /* 0x000fe20000000000 */
[----:B------:R-:W-:-:S02]  /*33c0*/  UMOV UR27, 0x8400490 ;  /* 0x08400490001b7882 */ /* 0x000fc40000000000 */
[----:B------:R-:W-:Y:S02]  /*33d0*/  UIADD3 UR6, UPT, UPT, UR17, 0xc400, URZ ;  /* 0x0000c40011067890 */ /* 0x000fe4000fffe0ff */
[----:B------:R-:W-:Y:S02]  /*33e0*/  UIADD3 UR7, UPT, UPT, UR17, 0x1a400, URZ ;  /* 0x0001a40011077890 */ /* 0x000fe4000fffe0ff */
[----:B---3--:R-:W-:Y:S01]  /*33f0*/  UIADD3 UR5, UPT, UPT, UR5, 0x3f, URZ ;  /* 0x0000003f05057890 */ /* 0x008fe2000fffe0ff */
[----:B-1----:R-:W1:Y:S01]  /*3400*/  LDS R0, [UR17+0x150] ;  /* 0x00015011ff007984 */ /* 0x002e620008000800 */
[----:B------:R-:W-:Y:S02]  /*3410*/  USHF.R.U32.HI UR6, URZ, 0x4, UR6 ;  /* 0x00000004ff067899 */ /* 0x000fe40008011606 */
[----:B------:R-:W-:Y:S02]  /*3420*/  USHF.R.S32.HI UR4, URZ, 0x1f, UR5 ;  /* 0x0000001fff047899 */ /* 0x000fe40008011405 */
[----:B------:R-:W-:-:S02]  /*3430*/  ULOP3.LUT UR6, UR6, 0x3fff, URZ, 0xc0, !UPT ;  /* 0x00003fff06067892 */ /* 0x000fc4000f8ec0ff */
[----:B------:R-:W-:Y:S02]  /*3440*/  ULEA.HI UR4, UR4, UR5, URZ, 0x6 ;  /* 0x0000000504047291 */ /* 0x000fe4000f8f30ff */
[----:B------:R-:W-:Y:S02]  /*3450*/  USHF.R.U32.HI UR5, URZ, 0x4, UR7 ;  /* 0x00000004ff057899 */ /* 0x000fe40008011607 */
[----:B------:R-:W-:Y:S02]  /*3460*/  USHF.R.S32.HI UR28, URZ, 0x6, UR4 ;  /* 0x00000006ff1c7899 */ /* 0x000fe40008011404 */
[----:B------:R-:W-:Y:S02]  /*3470*/  ULOP3.LUT UR5, UR5, 0x3fff, URZ, 0xc0, !UPT ;  /* 0x00003fff05057892 */ /* 0x000fe4000f8ec0ff */
[----:B------:R-:W-:Y:S02]  /*3480*/  UISETP.LT.AND UP0, UPT, UR28, 0x1, UPT ;  /* 0x000000011c00788c */ /* 0x000fe4000bf01270 */
[----:B------:R-:W-:-:S02]  /*3490*/  ULOP3.LUT UR20, UR6, 0x10000, URZ, 0xfc, !UPT ;  /* 0x0001000006147892 */ /* 0x000fc4000f8efcff */
[----:B------:R-:W-:Y:S02]  /*34a0*/  USEL UR29, UR28, 0x1, !UP0 ;  /* 0x000000011c1d7887 */ /* 0x000fe4000c000000 */
[----:B------:R-:W-:Y:S02]  /*34b0*/  ULOP3.LUT UR21, UR5, 0x10000, URZ, 0xfc, !UPT ;  /* 0x0001000005157892 */ /* 0x000fe4000f8efcff */
[----:B------:R-:W-:Y:S02]  /*34c0*/  UIADD3 UR29, UPT, UPT, -UR29, URZ, URZ ;  /* 0x000000ff1d1d7290 */ /* 0x000fe4000fffe1ff */
[----:B----4-:R-:W-:Y:S01]  /*34d0*/  UISETP.GE.AND UP4, UPT, UR8, 0x1, UPT ;  /* 0x000000010800788c */ /* 0x010fe2000bf86270 */
[----:B------:R-:W-:Y:S01]  /*34e0*/  UMOV UR24, 0x0 ;  /* 0x0000000000187882 */ /* 0x000fe20000000000 */
[----:B------:R-:W-:Y:S01]  /*34f0*/  UMOV UR25, 0x8400490 ;  /* 0x0840049000197882 */ /* 0x000fe20000000000 */
[----:B-1----:R-:W-:-:S15]  /*3500*/  R2UR UR30, R0 ;  /* 0x00000000001e72ca */ /* 0x002fde00000e0000 */
.L_x_69:
[----:B------:R-:W-:Y:S02]  /*3510*/  LEA R0, R10, UR17, 0x3 ;  /* 0x000000110a007c11 */ /* 0x000fe4000f8e18ff */
[----:B------:R-:W-:Y:S02]  /*3520*/  SHF.L.U32 R5, R9, 0x1f, RZ ;  /* 0x0000001f09057819 */ /* 0x000fe400000006ff */
[----:B------:R-:W-:Y:S01]  /*3530*/  PLOP3.LUT P0, PT, PT, PT, UP4, 0x80, 0x8 ;  /* 0x000000000008781c */ /* 0x000fe20003f0f048 */
[----:B------:R-:W-:Y:S01]  /*3540*/  VIADD R3, R0, 0xd0 ;  /* 0x000000d000037836 */ /* 0x000fe20000000000 */
[----:B-1----:R-:W1:Y:S02]  /*3550*/  SYNCS.PHASECHK.TRANS64.TRYWAIT P1, [R0+URZ+0xc0], R5 ;  /* 0x0000c005000075a7 */ /* 0x002e6400080211ff */
[----:B-1-3--:R-:W-:Y:S09]  /*3560*/  @!P1 BRA `(.L_x_63) ;  /* 0x0000008400e89947 */ /* 0x00aff20003800000 */
.L_x_157:
[----:B------:R-:W-:Y:S01]  /*3570*/  LEA R4, R10, UR17, 0x4 ;  /* 0x000000110a047c11 */ /* 0x000fe2000f8e20ff */
[----:B------:R-:W-:Y:S01]  /*3580*/  @UP4 ULEA UR4, UR14, UR17, 0x3 ;  /* 0x000000110e044291 */ /* 0x000fe2000f8e18ff */
[----:B------:R-:W-:Y:S01]  /*3590*/  PLOP3.LUT P2, PT, PT, PT, PT, 0x80, 0x8 ;  /* 0x000000000008781c */ /* 0x000fe20003f4f070 */
[----:B------:R-:W-:Y:S01]  /*35a0*/  ULEA UR22, UR23, UR17, 0x3 ;  /* 0x0000001117167291 */ /* 0x000fe2000f8e18ff */
[----:B------:R-:W-:Y:S01]  /*35b0*/  PRMT R3, RZ, 0x654, R3 ;  /* 0x00000654ff037816 */ /* 0x000fe20000000003 */
[----:B------:R-:W-:Y:S01]  /*35c0*/  ULEA UR18, UR23, UR30, 0x8 ;  /* 0x0000001e17127291 */ /* 0x000fe2000f8e40ff */
[----:B-1----:R-:W1:Y:S01]  /*35d0*/  LDS.128 R4, [R4+0x130] ;  /* 0x0001300004047984 */ /* 0x002e620000000c00 */
[----:B------:R-:W-:Y:S02]  /*35e0*/  @P0 SHF.L.U32 R2, R8, 0x1f, RZ ;  /* 0x0000001f08020819 */ /* 0x000fe400000006ff */
[----:B------:R-:W-:Y:S01]  /*35f0*/  SHF.L.U32 R0, R11, 0x1f, RZ ;  /* 0x0000001f0b007819 */ /* 0x000fe200000006ff */
[----:B------:R-:W-:Y:S01]  /*3600*/  @!PT LDS RZ, [RZ] ;  /* 0x00000000fffff984 */ /* 0x000fe20000000800 */
[----:B------:R-:W-:Y:S01]  /*3610*/  @!PT LDS RZ, [RZ] ;  /* 0x00000000fffff984 */ /* 0x000fe20000000800 */
[----:B------:R-:W-:Y:S01]  /*3620*/  @!PT LDS RZ, [RZ] ;  /* 0x00000000fffff984 */ /* 0x000fe20000000800 */
[----:B------:R-:W-:Y:S01]  /*3630*/  @!PT LDS RZ, [RZ] ;  /* 0x00000000fffff984 */ /* 0x000fe20000000800 */
[----:B------:R2:W-:Y:S06]  /*3640*/  MEMBAR.ALL.CTA ;  /* 0x0000000000007992 */ /* 0x0005ec0000008000 */
[----:B--2---:R-:W2:Y:S02]  /*3650*/  FENCE.VIEW.ASYNC.S ;  /* 0x00000000000073c6 */ /* 0x004ea40000000000 */
[----:B--2---:R2:W-:Y:S01]  /*3660*/  SYNCS.ARRIVE.TRANS64.RED.A1T0 RZ, [R3+URZ], RZ ;  /* 0x000000ff03ff79a7 */ /* 0x0045e200081004ff */
[----:B------:R2:W3:Y:S01]  /*3670*/  @P0 SYNCS.PHASECHK.TRANS64.TRYWAIT P2, [UR4], R2 ;  /* 0x00000002ff0005a7 */ /* 0x0004e20008041104 */
[----:B-1----:R-:W-:Y:S01]  /*3680*/  LOP3.LUT P1, RZ, R6, 0x1, RZ, 0xc0, !PT ;  /* 0x0000000106ff7812 */ /* 0x002fe2000782c0ff */
[----:B------:R-:W1:Y:S02]  /*3690*/  SYNCS.PHASECHK.TRANS64.TRYWAIT P0, [UR22+0xf0], R0 ;  /* 0x0000f000ff0075a7 */ /* 0x000e640008001116 */
[----:B-123--:R-:W-:Y:S10]  /*36a0*/  @!P0 BRA `(.L_x_64) ;  /* 0x0000008400ac8947 */ /* 0x00eff40003800000 */
.L_x_159:
[----:B------:R-:W-:Y:S01]  /*36b0*/  IADD3 R10, PT, PT, R10, 0x1, RZ ;  /* 0x000000010a0a7810 */ /* 0x000fe20007ffe0ff */
[----:B------:R-:W-:Y:S06]  /*36c0*/  BRA.U !UP4, `(.L_x_65) ;  /* 0x000000010c987547 */ /* 0x000fec000b800000 */
[----:B------:R-:W-:Y:S01]  /*36d0*/  UPLOP3.LUT UP2, UPT, UPT, UPT, UPT, 0x40, 0x4 ;  /* 0x000000000004789c */ /* 0x000fe20003f4e870 */
[----:B------:R-:W-:Y:S01]  /*36e0*/  UMOV UR16, UR29 ;  /* 0x0000001d00107c82 */ /* 0x000fe20008000000 */
[----:B------:R-:W-:Y:S01]  /*36f0*/  UMOV UR15, UR28 ;  /* 0x0000001c000f7c82 */ /* 0x000fe20008000000 */
[----:B------:R-:W-:-:S08]  /*3700*/  UMOV UR6, UR14 ;  /* 0x0000000e00067c82 */ /* 0x000fd00008000000 */
.L_x_68:
[----:B------:R-:W-:Y:S02]  /*3710*/  UIADD3 UR16, UPT, UPT, UR16, 0x1, URZ ;  /* 0x0000000110107890 */ /* 0x000fe4000fffe0ff */
[----:B--2---:R-:W-:Y:S02]  /*3720*/  ULEA UR5, UR6, UR17, 0x3 ;  /* 0x0000001106057291 */ /* 0x004fe4000f8e18ff */
[----:B------:R-:W-:Y:S01]  /*3730*/  UISETP.NE.AND UP3, UPT, UR16, URZ, UPT ;  /* 0x000000ff1000728c */ /* 0x000fe2000bf65270 */
[----:B---3--:R-:W-:Y:S10]  /*3740*/  @P2 BRA `(.L_x_66) ;  /* 0x00000000000c2947 */ /* 0x008ff40003800000 */
[----:B-1----:R-:W-:Y:S04]  /*3750*/  SHF.L.U32 R3, R8, 0x1f, RZ ;  /* 0x0000001f08037819 */ /* 0x002fe800000006ff */
[----:B------:R-:W1:Y:S02]  /*3760*/  SYNCS.PHASECHK.TRANS64.TRYWAIT P0, [UR5], R3 ;  /* 0x00000003ff0075a7 */ /* 0x000e640008001105 */
[----:B-1----:R-:W-:Y:S05]  /*3770*/  @!P0 BRA `(.L_x_67) ;  /* 0x0000008400908947 */ /* 0x002fea0003800000 */
.L_x_66:
[----:B------:R-:W-:Y:S01]  /*3780*/  UISETP.NE.AND UP0, UPT, UR15, 0x1, UPT ;  /* 0x000000010f00788c */ /* 0x000fe2000bf05270 */
[----:B------:R-:W-:Y:S01]  /*3790*/  PLOP3.LUT P2, PT, PT, PT, PT, 0x80, 0x8 ;  /* 0x000000000008781c */ /* 0x000fe20003f4f070 */
[----:B------:R-:W-:Y:S02]  /*37a0*/  UIADD3 UR4, UPT, UPT, UR6, 0x1, URZ ;  /* 0x0000000106047890 */ /* 0x000fe4000fffe0ff */
[----:B------:R-:W-:Y:S02]  /*37b0*/  ULEA UR12, UR6, UR21, 0xa ;  /* 0x00000015060c7291 */ /* 0x000fe4000f8e50ff */
[----:B------:R-:W-:Y:S01]  /*37c0*/  UISETP.NE.AND UP1, UPT, UR4, 0x7, UPT ;  /* 0x000000070400788c */ /* 0x000fe2000bf25270 */
[----:B------:R-:W-:Y:S01]  /*37d0*/  PLOP3.LUT P0, PT, PT, PT, UP0, 0x80, 0x8 ;  /* 0x000000000008781c */ /* 0x000fe20003f0f008 */
[----:B------:R-:W-:Y:S02]  /*37e0*/  UIADD3 UR10, UPT, UPT, UR12, 0x2, URZ ;  /* 0x000000020c0a7890 */ /* 0x000fe4000fffe0ff */
[----:B------:R-:W-:Y:S02]  /*37f0*/  USEL UR7, URZ, 0x1, UP1 ;  /* 0x00000001ff077887 */ /* 0x000fe40008800000 */
[----:B------:R-:W-:Y:S02]  /*3800*/  USEL UR14, UR4, URZ, UP1 ;  /* 0x000000ff040e7287 */ /* 0x000fe40008800000 */
[----:B------:R-:W-:Y:S02]  /*3810*/  UIADD3 UR15, UPT, UPT, UR15, -0x1, URZ ;  /* 0xffffffff0f0f7890 */ /* 0x000fe4000fffe0ff */
[----:B------:R-:W-:Y:S01]  /*3820*/  @UP0 ULEA UR4, UR14, UR17, 0x3 ;  /* 0x000000110e040291 */ /* 0x000fe2000f8e18ff */
[----:B------:R-:W-:Y:S01]  /*3830*/  LOP3.LUT R8, R8, UR7, RZ, 0x3c, !PT ;  /* 0x0000000708087c12 */ /* 0x000fe2000f8e3cff */
[----:B------:R-:W-:Y:S01]  /*3840*/  UIADD3 UR7, UPT, UPT, UR5, 0x38, URZ ;  /* 0x0000003805077890 */ /* 0x000fe2000fffe0ff */
[----:B------:R-:W-:Y:S02]  /*3850*/  UMOV UR13, 0x80004020 ;  /* 0x80004020000d7882 */ /* 0x000fe40000000000 */
[----:B-1----:R-:W-:Y:S01]  /*3860*/  @P0 SHF.L.U32 R0, R8, 0x1f, RZ ;  /* 0x0000001f08000819 */ /* 0x002fe200000006ff */
[----:B------:R-:W-:Y:S01]  /*3870*/  UMOV UR5, 0x80004020 ;  /* 0x8000402000057882 */ /* 0x000fe20000000000 */
[----:B------:R-:W-:Y:S01]  /*3880*/  UMOV UR11, 0x80004020 ;  /* 0x80004020000b7882 */ /* 0x000fe20000000000 */
[----:B------:R-:W-:Y:S01]  /*3890*/  UMOV UR9, 0x80004020 ;  /* 0x8000402000097882 */ /* 0x000fe20000000000 */
[----:B------:R2:W3:Y:S01]  /*38a0*/  @P0 SYNCS.PHASECHK.TRANS64.TRYWAIT P2, [UR4], R0 ;  /* 0x00000000ff0005a7 */ /* 0x0004e20008041104 */
[----:B------:R-:W-:Y:S03]  /*38b0*/  ULEA UR4, UR6, UR20, 0x9 ;  /* 0x0000001406047291 */ /* 0x000fe6000f8e48ff */
[----:B------:R-:W-:Y:S01]  /*38c0*/  UMOV UR6, UR14 ;  /* 0x0000000e00067c82 */ /* 0x000fe20008000000 */
[----:B------:R-:W-:Y:S05]  /*38d0*/  UIADD3 UR8, UPT, UPT, UR4, 0x2, URZ ;  /* 0x0000000204087890 */ /* 0x000fea000fffe0ff */
[----:B------:R2:W-:Y:S01]  /*38e0*/  UTCQMMA gdesc[UR4], gdesc[UR12], tmem[UR18], tmem[UR26], idesc[UR27], UP2 ;  /* 0x00ff1a0c040075ea */ /* 0x0005e20009000312 */
[----:B------:R-:W-:Y:S03]  /*38f0*/  UPLOP3.LUT UP2, UPT, UPT, UPT, UPT, 0x80, 0x8 ;  /* 0x000000000008789c */ /* 0x000fe60003f4f070 */
[----:B------:R2:W-:Y:S01]  /*3900*/  UTCQMMA gdesc[UR8], gdesc[UR10], tmem[UR18], tmem[UR24], idesc[UR25], UPT ;  /* 0x00ff180a080075ea */ /* 0x0005e2000b800312 */
[----:B------:R2:W-:Y:S01]  /*3910*/  UTCBAR.MULTICAST [UR7], URZ, UR19 ;  /* 0x000000ff070073e9 */ /* 0x0005e20008000813 */
[----:B------:R-:W-:Y:S06]  /*3920*/  BRA.U UP3, `(.L_x_68) ;  /* 0xfffffffd03787547 */ /* 0x000fec000b83ffff */
.L_x_65:
[----:B--2---:R-:W-:Y:S01]  /*3930*/  UIADD3 UR4, UPT, UPT, UR23, 0x1, URZ ;  /* 0x0000000117047890 */ /* 0x004fe2000fffe0ff */
[C---:B------:R-:W-:Y:S01]  /*3940*/  ISETP.NE.AND P0, PT, R10.reuse, 0x2, PT ;  /* 0x000000020a00780c */ /* 0x040fe20003f05270 */
[----:B------:R-:W-:Y:S02]  /*3950*/  UIADD3 UR5, UPT, UPT, UR22, 0xe0, URZ ;  /* 0x000000e016057890 */ /* 0x000fe4000fffe0ff */
[----:B------:R-:W-:Y:S01]  /*3960*/  UISETP.NE.AND UP0, UPT, UR4, 0x2, UPT ;  /* 0x000000020400788c */ /* 0x000fe2000bf05270 */
[----:B-1----:R-:W-:Y:S02]  /*3970*/  SEL R0, RZ, 0x1, P0 ;  /* 0x00000001ff007807 */ /* 0x002fe40000000000 */
[----:B------:R-:W-:Y:S01]  /*3980*/  SEL R10, R10, RZ, P0 ;  /* 0x000000ff0a0a7207 */ /* 0x000fe20000000000 */
[----:B------:R-:W-:Y:S01]  /*3990*/  USEL UR6, URZ, 0x1, UP0 ;  /* 0x00000001ff067887 */ /* 0x000fe20008000000 */
[----:B------:R-:W-:Y:S01]  /*39a0*/  LOP3.LUT R9, R9, R0, RZ, 0x3c, !PT ;  /* 0x0000000009097212 */ /* 0x000fe200078e3cff */
[----:B------:R-:W-:Y:S01]  /*39b0*/  USEL UR23, UR4, URZ, UP0 ;  /* 0x000000ff04177287 */ /* 0x000fe20008000000 */
[----:B------:R1:W-:Y:S03]  /*39c0*/  UTCBAR [UR5], URZ ;  /* 0x000000ff050073e9 */ /* 0x0003e600080000ff */
[----:B------:R-:W-:Y:S01]  /*39d0*/  LOP3.LUT R11, R11, UR6, RZ, 0x3c, !PT ;  /* 0x000000060b0b7c12 */ /* 0x000fe2000f8e3cff */
[----:B------:R-:W-:Y:S07]  /*39e0*/  @P1 BRA `(.L_x_69) ;  /* 0xfffffff800c81947 */ /* 0x000fee000383ffff */
[----:B------:R-:W2:Y:S01]  /*39f0*/  S2UR UR7, SR_CgaCtaId ;  /* 0x00000000000779c3 */ /* 0x000ea20000008800 */
[----:B------:R-:W-:Y:S01]  /*3a00*/  ELECT P0, URZ, PT ;  /* 0x0000000000ff782f */ /* 0x000fe20003800000 */
[----:B------:R-:W-:Y:S01]  /*3a10*/  IMAD.MOV.U32 R0, RZ, RZ, 0x1 ;  /* 0x00000001ff007424 */ /* 0x000fe200078e00ff */
[----:B------:R-:W-:Y:S01]  /*3a20*/  UIADD3 UR17, UPT, UPT, UR17, 0xf0, URZ ;  /* 0x000000f011117890 */ /* 0x000fe2000fffe0ff */
[----:B------:R-:W-:Y:S01]  /*3a30*/  SHF.L.U32 R3, R11, 0x1f, RZ ;  /* 0x0000001f0b037819 */ /* 0x000fe200000006ff */
[----:B------:R-:W-:-:S03]  /*3a40*/  UMOV UR4, 0x40 ;  /* 0x0000004000047882 */ /* 0x000fc60000000000 */
[----:B------:R-:W-:Y:S01]  /*3a50*/  UVIRTCOUNT.DEALLOC.SMPOOL 0x80 ;  /* 0x000000800000784c */ /* 0x000fe20000000000 */
[----:B--2---:R-:W-:Y:S02]  /*3a60*/  ULEA UR7, UR7, UR4, 0x18 ;  /* 0x0000000407077291 */ /* 0x004fe4000f8ec0ff */
[----:B------:R-:W-:-:S07]  /*3a70*/  ULEA UR4, UR23, UR17, 0x3 ;  /* 0x0000001117047291 */ /* 0x000fce000f8e18ff */
[----:B------:R2:W-:Y:S02]  /*3a80*/  @P0 STS.U8 [UR7+0x1c], R0 ;  /* 0x00001c00ff000988 */ /* 0x0005e40008000007 */
[----:B------:R-:W4:Y:S02]  /*3a90*/  SYNCS.PHASECHK.TRANS64.TRYWAIT P0, [UR4], R3 ;  /* 0x00000003ff0075a7 */ /* 0x000f240008001104 */
[----:B--2-4-:R-:W-:Y:S05]  /*3aa0*/  @!P0 BRA `(.L_x_70) ;  /* 0x0000008000dc8947 */ /* 0x014fea0003800000 */
.L_x_162:
[----:B------:R-:W-:-:S04]  /*3ab0*/  UIADD3 UR4, UPT, UPT, UR23, 0x1, URZ ;  /* 0x0000000117047890 */ /* 0x000fc8000fffe0ff */
[----:B------:R-:W-:-:S04]  /*3ac0*/  UISETP.NE.AND UP0, UPT, UR4, 0x2, UPT ;  /* 0x000000020400788c */ /* 0x000fc8000bf05270 */
[----:B-1----:R-:W-:Y:S02]  /*3ad0*/  USEL UR5, URZ, 0x1, UP0 ;  /* 0x00000001ff057887 */ /* 0x002fe40008000000 */
[----:B------:R-:W-:-:S04]  /*3ae0*/  USEL UR4, UR4, URZ, UP0 ;  /* 0x000000ff04047287 */ /* 0x000fc80008000000 */
[----:B------:R-:W-:Y:S01]  /*3af0*/  ULEA UR4, UR4, UR17, 0x3 ;  /* 0x0000001104047291 */ /* 0x000fe2000f8e18ff */
[----:B--2---:R-:W-:-:S04]  /*3b00*/  LOP3.LUT R3, R11, UR5, RZ, 0x3c, !PT ;  /* 0x000000050b037c12 */ /* 0x004fc8000f8e3cff */
[----:B------:R-:W-:-:S04]  /*3b10*/  SHF.L.U32 R3, R3, 0x1f, RZ ;  /* 0x0000001f03037819 */ /* 0x000fc800000006ff */
[----:B------:R-:W1:Y:S02]  /*3b20*/  SYNCS.PHASECHK.TRANS64.TRYWAIT P0, [UR4], R3 ;  /* 0x00000003ff0075a7 */ /* 0x000e640008001104 */
[----:B-1----:R-:W-:Y:S05]  /*3b30*/  @!P0 BRA `(.L_x_71) ;  /* 0x0000008000d08947 */ /* 0x002fea0003800000 */
.L_x_164:
[----:B------:R-:W-:Y:S01]  /*3b40*/  NOP ;  /* 0x0000000000007918 */ /* 0x000fe20000000000 */
[----:B-1----:R-:W1:Y:S01]  /*3b50*/  LDS R0, [UR7+0x14] ;  /* 0x00001407ff007984 */ /* 0x002e620008000800 */
[----:B------:R-:W-:Y:S01]  /*3b60*/  ULOP3.LUT UR4, UR30, 0xffff, URZ, 0xc0, !UPT ;  /* 0x0000ffff1e047892 */ /* 0x000fe2000f8ec0ff */
[----:B------:R-:W-:Y:S01]  /*3b70*/  UMOV UR5, 0xffff ;  /* 0x0000ffff00057882 */ /* 0x000fe20000000000 */
[----:B------:R-:W-:Y:S02]  /*3b80*/  UMOV UR6, 0x1 ;  /* 0x0000000100067882 */ /* 0x000fe40000000000 */
[----:B------:R-:W-:-:S04]  /*3b90*/  USHF.R.U32.HI UR4, URZ, 0x5, UR4 ;  /* 0x00000005ff047899 */ /* 0x000fc80008011604 */
[----:B------:R-:W-:Y:S02]  /*3ba0*/  USHF.L.U32 UR5, UR5, UR4, URZ ;  /* 0x0000000405057299 */ /* 0x000fe400080006ff */
[----:B------:R-:W-:-:S04]  /*3bb0*/  USHF.L.U32 UR4, UR6, UR4, URZ ;  /* 0x0000000406047299 */ /* 0x000fc800080006ff */
[----:B-1----:R-:W-:-:S04]  /*3bc0*/  LOP3.LUT R0, R0, UR5, RZ, 0xc0, !PT ;  /* 0x0000000500007c12 */ /* 0x002fc8000f8ec0ff */
[----:B------:R-:W-:-:S13]  /*3bd0*/  ISETP.NE.AND P0, PT, R0, UR5, PT ;  /* 0x0000000500007c0c */ /* 0x000fda000bf05270 */
[----:B------:R-:W-:Y:S05]  /*3be0*/  @P0 BRA `(.L_x_72) ;  /* 0x0000000000580947 */ /* 0x000fea0003800000 */
[----:B------:R-:W1:Y:S02]  /*3bf0*/  LDS R0, [UR7+0x18] ;  /* 0x00001807ff007984 */ /* 0x000e640008000800 */
[----:B-1----:R-:W-:-:S04]  /*3c00*/  LOP3.LUT R0, R0, UR4, RZ, 0xc0, !PT ;  /* 0x0000000400007c12 */ /* 0x002fc8000f8ec0ff */
[----:B------:R-:W-:-:S13]  /*3c10*/  ISETP.NE.AND P0, PT, R0, UR4, PT ;  /* 0x0000000400007c0c */ /* 0x000fda000bf05270 */
[----:B------:R-:W-:Y:S05]  /*3c20*/  @P0 BRA `(.L_x_73) ;  /* 0x00000000003c0947 */ /* 0x000fea0003800000 */
[----:B------:R-:W1:Y:S01]  /*3c30*/  S2R R2, SR_LANEID ;  /* 0x0000000000027919 */ /* 0x000e620000000000 */
[----:B------:R-:W-:Y:S01]  /*3c40*/  ULOP3.LUT UR5, URZ, UR5, URZ, 0x33, !UPT ;  /* 0x00000005ff057292 */ /* 0x000fe2000f8e33ff */
[----:B------:R-:W-:Y:S01]  /*3c50*/  LOP3.LUT R4, RZ, UR4, RZ, 0x33, !PT ;  /* 0x00000004ff047c12 */ /* 0x000fe2000f8e33ff */
[----:B------:R-:W-:Y:S02]  /*3c60*/  VOTEU.ANY UR4, UPT, PT ;  /* 0x0000000000047886 */ /* 0x000fe400038e0100 */
[----:B------:R-:W-:Y:S01]  /*3c70*/  UFLO.U32 UR4, UR4 ;  /* 0x00000004000472bd */ /* 0x000fe200080e0000 */
[----:B------:R-:W2:Y:S01]  /*3c80*/  REDUX UR6, R4 ;  /* 0x00000000040673c4 */ /* 0x000ea20000000000 */
[----:B------:R-:W-:-:S06]  /*3c90*/  IMAD.U32 R0, RZ, RZ, UR5 ;  /* 0x00000005ff007e24 */ /* 0x000fcc000f8e00ff */
[----:B------:R4:W-:Y:S01]  /*3ca0*/  UTCATOMSWS.AND URZ, UR5 ;  /* 0x0000000500ff79e3 */ /* 0x0009e20008000000 */
[----:B------:R-:W3:Y:S01]  /*3cb0*/  REDUX UR8, R0 ;  /* 0x00000000000873c4 */ /* 0x000ee20000000000 */
[----:B-1----:R-:W-:Y:S01]  /*3cc0*/  ISETP.EQ.U32.AND P0, PT, R2, UR4, PT ;  /* 0x0000000402007c0c */ /* 0x002fe2000bf02070 */
[----:B--2---:R-:W-:Y:S01]  /*3cd0*/  IMAD.U32 R2, RZ, RZ, UR6 ;  /* 0x00000006ff027e24 */ /* 0x004fe2000f8e00ff */
[----:B---3--:R-:W-:-:S11]  /*3ce0*/  MOV R3, UR8 ;  /* 0x0000000800037c02 */ /* 0x008fd60008000f00 */
[----:B------:R4:W-:Y:S04]  /*3cf0*/  @P0 ATOMS.AND RZ, [UR7+0x14], R3 ;  /* 0x00001403ffff098c */ /* 0x0009e8000a800007 */
[----:B------:R4:W-:Y:S01]  /*3d00*/  @P0 ATOMS.AND RZ, [UR7+0x18], R2 ;  /* 0x00001802ffff098c */ /* 0x0009e2000a800007 */
[----:B------:R-:W-:Y:S05]  /*3d10*/  BRA `(.L_x_74) ;  /* 0x0000000000147947 */ /* 0x000fea0003800000 */
.L_x_73:
[----:B------:R-:W-:Y:S02]  /*3d20*/  MOV R2, 0x3d40 ;  /* 0x00003d4000027802 */ /* 0x000fe40000000f00 */
[----:B---3-5:R-:W-:Y:S05]  /*3d30*/  CALL.REL.NOINC `($__internal_0_$__cuda_sm10x_tcgen05_guardrail_trap_col_being_dealloced_not_returned_by_alloc) ;  /* 0x0000008400b47944 */ /* 0x028fea0003c00000 */
[----:B------:R-:W-:Y:S05]  /*3d40*/  BRA `(.L_x_74) ;  /* 0x0000000000087947 */ /* 0x000fea0003800000 */
.L_x_72:
[----:B------:R-:W-:Y:S02]  /*3d50*/  MOV R2, 0x3d70 ;  /* 0x00003d7000027802 */ /* 0x000fe40000000f00 */
[----:B---3-5:R-:W-:Y:S05]  /*3d60*/  CALL.REL.NOINC `($__internal_2_$__cuda_sm10x_tcgen05_guardrail_trap_unallocated_columns_being_dealloced) ;  /* 0x0000008400c07944 */ /* 0x028fea0003c00000 */
.L_x_74:
[----:B------:R-:W-:Y:S01]  /*3d70*/  NOP ;  /* 0x0000000000007918 */ /* 0x000fe20000000000 */
[----:B----4-:R-:W-:Y:S05]  /*3d80*/  EXIT ;  /* 0x000000000000794d */ /* 0x010fea0003800000 */
.L_x_58:
[----:B------:R-:W-:-:S09]  /*3d90*/  UISETP.NE.OR UP0, UPT, UR17, 0x3, !UP3 ;  /* 0x000000031100788c */ /* 0x000fd2000df05670 */
[----:B------:R-:W-:Y:S05]  /*3da0*/  BRA.U UP0, `(.L_x_75) ;  /* 0x0000001100587547 */ /* 0x000fea000b800000 */
[----:B------:R-:W1:Y:S01]  /*3db0*/  S2UR UR10, SR_CgaCtaId ;  /* 0x00000000000a79c3 */ /* 0x000e620000008800 */
[----:B------:R-:W2:Y:S01]  /*3dc0*/  LDCU UR31, c[0x0][0x370] ;  /* 0x00006e00ff1f77ac */ /* 0x000ea20008000800 */
[----:B------:R-:W-:Y:S02]  /*3dd0*/  HFMA2 R13, -RZ, RZ, 0, 0 ;  /* 0x00000000ff0d7431 */ /* 0x000fe400000001ff */
[----:B------:R-:W-:Y:S01]  /*3de0*/  IMAD.MOV.U32 R15, RZ, RZ, 0x1 ;  /* 0x00000001ff0f7424 */ /* 0x000fe200078e00ff */
[----:B------:R-:W-:Y:S01]  /*3df0*/  MOV R7, 0x2000 ;  /* 0x0000200000077802 */ /* 0x000fe20000000f00 */
[----:B------:R-:W2:Y:S01]  /*3e00*/  LDCU.128 UR44, c[0x0][0xb10] ;  /* 0x00016200ff2c77ac */ /* 0x000ea20008000c00 */
[----:B------:R-:W-:Y:S01]  /*3e10*/  IMAD.MOV.U32 R14, RZ, RZ, RZ ;  /* 0x000000ffff0e7224 */ /* 0x000fe200078e00ff */
[----:B------:R-:W3:Y:S01]  /*3e20*/  LDC.64 R16, c[0x0][0x348] ;  /* 0x0000d200ff107b82 */ /* 0x000ee20000000a00 */
[----:B------:R-:W4:Y:S01]  /*3e30*/  LDCU UR30, c[0x0][0x374] ;  /* 0x00006e80ff1e77ac */ /* 0x000f220008000800 */
[----:B------:R-:W1:Y:S06]  /*3e40*/  LDCU UR15, c[0x0][0xb0c] ;  /* 0x00016180ff0f77ac */ /* 0x000e6c0008000800 */
[----:B------:R-:W3:Y:S01]  /*3e50*/  LDC.64 R2, c[0x0][0x888] ;  /* 0x00022200ff027b82 */ /* 0x000ee20000000a00 */
[----:B------:R-:W3:Y:S01]  /*3e60*/  LDCU UR49, c[0x0][0xb20] ;  /* 0x00016400ff3177ac */ /* 0x000ee20008000800 */
[----:B------:R-:W3:Y:S06]  /*3e70*/  LDCU UR4, c[0x0][0xb30] ;  /* 0x00016600ff0477ac */ /* 0x000eec0008000800 */
[----:B------:R-:W3:Y:S01]  /*3e80*/  LDC.64 R4, c[0x0][0x890] ;  /* 0x00022400ff047b82 */ /* 0x000ee20000000a00 */
[----:B------:R-:W-:Y:S01]  /*3e90*/  UMOV UR21, 0x400 ;  /* 0x0000040000157882 */ /* 0x000fe20000000000 */
[----:B--2---:R-:W-:-:S02]  /*3ea0*/  UIMAD.WIDE.U32 UR6, UR31, UR44, URZ ;  /* 0x0000002c1f0672a5 */ /* 0x004fc4000f8e00ff */
[----:B----4-:R-:W-:Y:S02]  /*3eb0*/  UIMAD.WIDE.U32 UR8, UR30, UR47, URZ ;  /* 0x0000002f1e0872a5 */ /* 0x010fe4000f8e00ff */
[----:B-1----:R-:W-:Y:S02]  /*3ec0*/  ULEA UR21, UR10, UR21, 0x18 ;  /* 0x000000150a157291 */ /* 0x002fe4000f8ec0ff */
[----:B------:R-:W-:Y:S02]  /*3ed0*/  UPLOP3.LUT UP3, UPT, UPT, UPT, UPT, 0x40, 0x4 ;  /* 0x000000000004789c */ /* 0x000fe40003f6e870 */
[----:B------:R-:W-:Y:S02]  /*3ee0*/  UIADD3 UR37, UPT, UPT, UR21, 0x88, URZ ;  /* 0x0000008815257890 */ /* 0x000fe4000fffe0ff */
[----:B------:R-:W-:Y:S02]  /*3ef0*/  UIADD3 UR33, UPT, UPT, UR21, 0x70, URZ ;  /* 0x0000007015217890 */ /* 0x000fe4000fffe0ff */
[----:B------:R-:W-:-:S02]  /*3f00*/  UIADD3 UR25, UPT, UPT, UR21, 0x78, URZ ;  /* 0x0000007815197890 */ /* 0x000fc4000fffe0ff */
[----:B------:R-:W-:Y:S01]  /*3f10*/  UIADD3 UR17, UPT, UPT, UR21, 0x80, URZ ;  /* 0x0000008015117890 */ /* 0x000fe2000fffe0ff */
[----:B------:R-:W-:Y:S01]  /*3f20*/  UMOV UR6, UR7 ;  /* 0x0000000700067c82 */ /* 0x000fe20008000000 */
[----:B------:R-:W-:Y:S01]  /*3f30*/  UMOV UR41, UR9 ;  /* 0x0000000900297c82 */ /* 0x000fe20008000000 */
[----:B------:R-:W-:Y:S02]  /*3f40*/  UISETP.GE.AND UP0, UPT, UR42, 0x1, UPT ;  /* 0x000000012a00788c */ /* 0x000fe4000bf06270 */
[----:B------:R-:W-:Y:S01]  /*3f50*/  UISETP.NE.AND UP4, UPT, UR42, 0x1, UPT ;  /* 0x000000012a00788c */ /* 0x000fe2000bf85270 */
[----:B------:R-:W1:Y:S01]  /*3f60*/  LDCU.64 UR22, c[0x0][0xb28] ;  /* 0x00016500ff1677ac */ /* 0x000e620008000a00 */
[----:B------:R-:W-:Y:S02]  /*3f70*/  UISETP.NE.AND UP6, UPT, UR15, 0x1, UPT ;  /* 0x000000010f00788c */ /* 0x000fe4000bfc5270 */
[----:B------:R-:W-:Y:S02]  /*3f80*/  UISETP.NE.AND UP5, UPT, UR46, 0x1, UPT ;  /* 0x000000012e00788c */ /* 0x000fe4000bfa5270 */
[----:B------:R-:W-:-:S02]  /*3f90*/  UPRMT UR37, UR10, 0x654, UR37 ;  /* 0x000006540a257896 */ /* 0x000fc40008000025 */
[----:B------:R-:W-:Y:S02]  /*3fa0*/  USHF.R.U32.HI UR43, URZ, UR45, UR6 ;  /* 0x0000002dff2b7299 */ /* 0x000fe40008011606 */
[----:B------:R-:W-:Y:S02]  /*3fb0*/  UPRMT UR40, UR10, 0x654, UR33 ;  /* 0x000006540a287896 */ /* 0x000fe40008000021 */
[----:B------:R-:W-:Y:S02]  /*3fc0*/  UPRMT UR39, UR10, 0x654, UR25 ;  /* 0x000006540a277896 */ /* 0x000fe40008000019 */
[----:B------:R-:W-:Y:S02]  /*3fd0*/  UPRMT UR38, UR10, 0x654, UR17 ;  /* 0x000006540a267896 */ /* 0x000fe40008000011 */
[----:B---3--:R-:W-:Y:S02]  /*3fe0*/  USHF.R.U32.HI UR41, URZ, UR49, UR41 ;  /* 0x00000031ff297299 */ /* 0x008fe40008011629 */
[----:B------:R-:W-:-:S11]  /*3ff0*/  UISETP.NE.AND UP2, UPT, UR4, 0x1, UPT ;  /* 0x000000010400788c */ /* 0x000fd6000bf45270 */
.L_x_86:
[C---:B------:R-:W-:Y:S02]  /*4000*/  LEA R12, R14.reuse, UR21, 0x3 ;  /* 0x000000150e0c7c11 */ /* 0x040fe4000f8e18ff */
[----:B------:R-:W-:Y:S02]  /*4010*/  SHF.L.U32 R9, R13, 0x1f, RZ ;  /* 0x0000001f0d097819 */ /* 0x000fe400000006ff */
[----:B------:R-:W-:Y:S02]  /*4020*/  LEA R10, R14, UR21, 0x4 ;  /* 0x000000150e0a7c11 */ /* 0x000fe4000f8e20ff */
[----:B--2---:R-:W2:Y:S02]  /*4030*/  SYNCS.PHASECHK.TRANS64.TRYWAIT P0, [R12+URZ+0xc0], R9 ;  /* 0x0000c0090c0075a7 */ /* 0x004ea400080011ff */
[----:B--2---:R-:W-:Y:S05]  /*4040*/  @!P0 BRA `(.L_x_76) ;  /* 0x0000007c00a48947 */ /* 0x004fea0003800000 */
.L_x_165:
[----:B--2---:R-:W2:Y:S01]  /*4050*/  LDS.128 R8, [R10+0x130] ;  /* 0x000130000a087984 */ /* 0x004ea20000000c00 */
[----:B------:R-:W-:Y:S01]  /*4060*/  UISETP.GE.AND UP0, UPT, UR42, 0x1, UPT ;  /* 0x000000012a00788c */ /* 0x000fe2000bf06270 */
[----:B------:R-:W-:Y:S01]  /*4070*/  @!PT LDS RZ, [RZ] ;  /* 0x00000000fffff984 */ /* 0x000fe20000000800 */
[----:B------:R-:W-:Y:S01]  /*4080*/  @!PT LDS RZ, [RZ] ;  /* 0x00000000fffff984 */ /* 0x000fe20000000800 */
[----:B------:R-:W-:Y:S01]  /*4090*/  @!PT LDS RZ, [RZ] ;  /* 0x00000000fffff984 */ /* 0x000fe20000000800 */
[----:B------:R-:W-:Y:S01]  /*40a0*/  @!PT LDS RZ, [RZ] ;  /* 0x00000000fffff984 */ /* 0x000fe20000000800 */
[----:B------:R3:W-:Y:S06]  /*40b0*/  MEMBAR.ALL.CTA ;  /* 0x0000000000007992 */ /* 0x0007ec0000008000 */
[----:B---3--:R-:W3:Y:S01]  /*40c0*/  FENCE.VIEW.ASYNC.S ;  /* 0x00000000000073c6 */ /* 0x008ee20000000000 */
[----:B--2---:R-:W-:Y:S11]  /*40d0*/  LOP3.LUT P0, RZ, R10, 0x1, RZ, 0xc0, !PT ;  /* 0x000000010aff7812 */ /* 0x004ff6000780c0ff */
[----:B------:R-:W-:Y:S02]  /*40e0*/  @!UPT UIADD3 URZ, UPT, UPT, URZ, URZ, URZ ;  /* 0x000000fffffff290 */ /* 0x000fe4000fffe0ff */
[----:B---3--:R-:W-:Y:S01]  /*40f0*/  VOTEU.ANY UP1, P0 ;  /* 0x0000000000ff7886 */ /* 0x008fe20000020100 */
[----:B------:R-:W-:Y:S11]  /*4100*/  PLOP3.LUT P0, PT, PT, PT, UP1, 0x80, 0x8 ;  /* 0x000000000008781c */ /* 0x000ff60003f0f018 */
[----:B------:R-:W-:Y:S02]  /*4110*/  @!UPT UIADD3 URZ, UPT, UPT, URZ, URZ, URZ ;  /* 0x000000fffffff290 */ /* 0x000fe4000fffe0ff */
[----:B------:R-:W-:Y:S02]  /*4120*/  @P0 SHF.R.U32.HI R0, RZ, 0x10, R9 ;  /* 0x00000010ff000819 */ /* 0x000fe40000011609 */
[----:B------:R-:W-:Y:S02]  /*4130*/  @P0 MOV R6, R8 ;  /* 0x0000000800060202 */ /* 0x000fe40000000f00 */
[----:B------:R-:W-:Y:S01]  /*4140*/  @P0 R2UR UR4, R0 ;  /* 0x00000000000402ca */ /* 0x000fe200000e0000 */
[----:B------:R-:W-:Y:S01]  /*4150*/  VIADD R0, R12, 0xd0 ;  /* 0x000000d00c007836 */ /* 0x000fe20000000000 */
[----:B------:R-:W-:Y:S02]  /*4160*/  @P0 LOP3.LUT R8, R9, 0xffff, RZ, 0xc0, !PT ;  /* 0x0000ffff09080812 */ /* 0x000fe400078ec0ff */
[----:B------:R-:W-:Y:S02]  /*4170*/  @P0 R2UR UR6, R6 ;  /* 0x00000000060602ca */ /* 0x000fe400000e0000 */
[----:B------:R-:W-:Y:S02]  /*4180*/  PRMT R0, RZ, 0x654, R0 ;  /* 0x00000654ff007816 */ /* 0x000fe40000000000 */
[----:B------:R-:W-:Y:S02]  /*4190*/  @P0 R2UR UR5, R8 ;  /* 0x00000000080502ca */ /* 0x000fe400000e0000 */
[----:B------:R2:W-:Y:S03]  /*41a0*/  SYNCS.ARRIVE.TRANS64.RED.A1T0 RZ, [R0+URZ], RZ ;  /* 0x000000ff00ff79a7 */ /* 0x0005e600081004ff */
[----:B------:R-:W-:Y:S04]  /*41b0*/  @UP1 UMOV UR29, UR4 ;  /* 0x00000004001d1c82 */ /* 0x000fe80008000000 */
[----:B------:R-:W-:Y:S04]  /*41c0*/  @UP1 UMOV UR14, UR6 ;  /* 0x00000006000e1c82 */ /* 0x000fe80008000000 */
[----:B------:R-:W-:Y:S01]  /*41d0*/  @UP1 UMOV UR13, UR5 ;  /* 0x00000005000d1c82 */ /* 0x000fe20008000000 */
[----:B------:R-:W-:Y:S05]  /*41e0*/  BRA.U !UP0, `(.L_x_77) ;  /* 0x0000000108a47547 */ /* 0x000fea000b800000 */
[----:B------:R-:W-:Y:S02]  /*41f0*/  UIMAD.WIDE.U32 UR18, UR13, UR47, URZ ;  /* 0x0000002f0d1272a5 */ /* 0x000fe4000f8e00ff */
[----:B------:R-:W-:Y:S02]  /*4200*/  UIMAD.WIDE.U32 UR26, UR14, UR44, URZ ;  /* 0x0000002c0e1a72a5 */ /* 0x000fe4000f8e00ff */
[----:B------:R-:W-:Y:S02]  /*4210*/  USEL UR4, UR30, UR41, !UP5 ;  /* 0x000000291e047287 */ /* 0x000fe4000e800000 */
[----:B------:R-:W-:Y:S02]  /*4220*/  USEL UR7, UR31, UR43, !UP6 ;  /* 0x0000002b1f077287 */ /* 0x000fe4000f000000 */
[----:B-1----:R-:W-:Y:S02]  /*4230*/  UIMAD.WIDE.U32 UR8, UR4, UR22, URZ ;  /* 0x00000016040872a5 */ /* 0x002fe4000f8e00ff */
[----:B------:R-:W-:Y:S01]  /*4240*/  UIMAD.WIDE.U32 UR10, UR7, UR22, URZ ;  /* 0x00000016070a72a5 */ /* 0x000fe2000f8e00ff */
[----:B------:R-:W-:Y:S02]  /*4250*/  UMOV UR5, UR19 ;  /* 0x0000001300057c82 */ /* 0x000fe40008000000 */
[----:B------:R-:W-:Y:S03]  /*4260*/  USHF.R.U32.HI UR6, URZ, UR49, UR5 ;  /* 0x00000031ff067299 */ /* 0x000fe60008011605 */
[----:B------:R-:W-:Y:S01]  /*4270*/  UMOV UR5, UR27 ;  /* 0x0000001b00057c82 */ /* 0x000fe20008000000 */
[----:B------:R-:W-:Y:S02]  /*4280*/  USEL UR6, UR13, UR6, !UP5 ;  /* 0x000000060d067287 */ /* 0x000fe4000e800000 */
[----:B------:R-:W-:Y:S03]  /*4290*/  USHF.R.U32.HI UR12, URZ, UR45, UR5 ;  /* 0x0000002dff0c7299 */ /* 0x000fe60008011605 */
[----:B------:R-:W-:Y:S02]  /*42a0*/  UMOV UR5, UR9 ;  /* 0x0000000900057c82 */ /* 0x000fe40008000000 */
[----:B------:R-:W-:Y:S03]  /*42b0*/  @UP4 USHF.R.U32.HI UR4, URZ, UR23, UR5 ;  /* 0x00000017ff044299 */ /* 0x000fe60008011605 */
[----:B------:R-:W-:Y:S01]  /*42c0*/  UMOV UR5, UR11 ;  /* 0x0000000b00057c82 */ /* 0x000fe20008000000 */
[----:B------:R-:W-:Y:S02]  /*42d0*/  UIMAD UR4, UR42, UR4, URZ ;  /* 0x000000042a0472a4 */ /* 0x000fe4000f8e02ff */
[----:B------:R-:W-:Y:S02]  /*42e0*/  @UP4 USHF.R.U32.HI UR7, URZ, UR23, UR5 ;  /* 0x00000017ff074299 */ /* 0x000fe40008011605 */
[----:B------:R-:W-:Y:S02]  /*42f0*/  UIMAD.WIDE.U32 UR10, UR6, UR22, URZ ;  /* 0x00000016060a72a5 */ /* 0x000fe4000f8e00ff */
[----:B------:R-:W-:Y:S02]  /*4300*/  USEL UR5, UR14, UR12, !UP6 ;  /* 0x0000000c0e057287 */ /* 0x000fe4000f000000 */
[----:B------:R-:W-:Y:S02]  /*4310*/  UIMAD UR8, UR42, UR7, URZ ;  /* 0x000000072a0872a4 */ /* 0x000fe4000f8e02ff */
[----:B------:R-:W-:Y:S03]  /*4320*/  UISETP.GE.AND UP0, UPT, UR6, UR4, UPT ;  /* 0x000000040600728c */ /* 0x000fe6000bf06270 */
[----:B------:R-:W-:Y:S01]  /*4330*/  UMOV UR4, UR11 ;  /* 0x0000000b00047c82 */ /* 0x000fe20008000000 */
[----:B------:R-:W-:Y:S02]  /*4340*/  UISETP.GE.OR UP0, UPT, UR5, UR8, UP0 ;  /* 0x000000080500728c */ /* 0x000fe40008706670 */
[----:B------:R-:W-:Y:S02]  /*4350*/  USHF.R.U32.HI UR4, URZ, UR23, UR4 ;  /* 0x00000017ff047299 */ /* 0x000fe40008011604 */
[----:B------:R-:W-:Y:S02]  /*4360*/  UIMAD.WIDE.U32 UR8, UR5, UR22, URZ ;  /* 0x00000016050872a5 */ /* 0x000fe4000f8e00ff */
[----:B------:R-:W-:Y:S04]  /*4370*/  USEL UR10, UR6, UR4, !UP4 ;  /* 0x00000004060a7287 */ /* 0x000fe8000e000000 */
[----:B------:R-:W-:Y:S01]  /*4380*/  UIADD3 UR11, UPT, UPT, -UR10, URZ, URZ ;  /* 0x000000ff0a0b7290 */ /* 0x000fe2000fffe1ff */
[----:B------:R-:W-:Y:S02]  /*4390*/  @!UP0 UMOV UR4, UR9 ;  /* 0x0000000900048c82 */ /* 0x000fe40008000000 */
[----:B------:R-:W-:Y:S02]  /*43a0*/  @!UP0 USHF.R.U32.HI UR4, URZ, UR23, UR4 ;  /* 0x00000017ff048299 */ /* 0x000fe40008011604 */
[----:B------:R-:W-:Y:S02]  /*43b0*/  UIMAD UR8, UR42, UR11, UR6 ;  /* 0x0000000b2a0872a4 */ /* 0x000fe4000f8e0206 */
[----:B------:R-:W-:Y:S04]  /*43c0*/  @!UP0 USEL UR4, UR5, UR4, !UP4 ;  /* 0x0000000405048287 */ /* 0x000fe8000e000000 */
[----:B------:R-:W-:Y:S02]  /*43d0*/  @!UP0 UIMAD UR8, UR7, UR8, UR4 ;  /* 0x00000008070882a4 */ /* 0x000fe4000f8e0204 */
[----:B------:R-:W-:Y:S02]  /*43e0*/  @!UP0 UIADD3 UR9, UPT, UPT, UR10, -UR4, URZ ;  /* 0x800000040a098290 */ /* 0x000fe4000fffe0ff */
[----:B------:R-:W-:Y:S02]  /*43f0*/  UIADD3 UR4, UPT, UPT, -UR5, URZ, URZ ;  /* 0x000000ff05047290 */ /* 0x000fe4000fffe1ff */
[----:B------:R-:W-:Y:S02]  /*4400*/  UIADD3 UR7, UPT, UPT, -UR6, URZ, URZ ;  /* 0x000000ff06077290 */ /* 0x000fe4000fffe1ff */
[----:B------:R-:W-:Y:S02]  /*4410*/  @!UP0 UIMAD UR6, UR9, UR42, UR5 ;  /* 0x0000002a090682a4 */ /* 0x000fe4000f8e0205 */
[----:B------:R-:W-:Y:S02]  /*4420*/  UIMAD UR14, UR15, UR4, UR14 ;  /* 0x000000040f0e72a4 */ /* 0x000fe4000f8e020e */
[----:B------:R-:W-:Y:S01]  /*4430*/  UIMAD UR13, UR46, UR7, UR13 ;  /* 0x000000072e0d72a4 */ /* 0x000fe2000f8e020d */
[----:B------:R-:W-:Y:S02]  /*4440*/  @!UP0 UMOV UR5, UR8 ;  /* 0x0000000800058c82 */ /* 0x000fe40008000000 */
[----:B------:R-:W-:Y:S02]  /*4450*/  UIMAD UR14, UR5, UR15, UR14 ;  /* 0x0000000f050e72a4 */ /* 0x000fe4000f8e020e */
[----:B------:R-:W-:Y:S11]  /*4460*/  UIMAD UR13, UR6, UR46, UR13 ;  /* 0x0000002e060d72a4 */ /* 0x000ff6000f8e020d */
[----:B------:R-:W-:Y:S01]  /*4470*/  @!UPT UIADD3 URZ, UPT, UPT, URZ, URZ, URZ ;  /* 0x000000fffffff290 */ /* 0x000fe2000fffe0ff */
.L_x_77:
[----:B------:R-:W3:Y:S01]  /*4480*/  @!UP2 LDCU.128 UR8, c[0x0][0xb10] ;  /* 0x00016200ff08a7ac */ /* 0x000ee20008000c00 */
[C---:B------:R-:W-:Y:S02]  /*4490*/  ISETP.NE.U32.AND P1, PT, R4.reuse, RZ, PT ;  /* 0x000000ff0400720c */ /* 0x040fe40003f25070 */
[----:B------:R-:W-:Y:S02]  /*44a0*/  ISETP.NE.U32.AND P0, PT, R4, RZ, PT ;  /* 0x000000ff0400720c */ /* 0x000fe40003f05070 */
[C---:B------:R-:W-:Y:S02]  /*44b0*/  ISETP.NE.AND.EX P1, PT, R5.reuse, RZ, PT, P1 ;  /* 0x000000ff0500720c */ /* 0x040fe40003f25310 */
[----:B------:R-:W-:Y:S01]  /*44c0*/  ISETP.NE.AND.EX P0, PT, R5, RZ, PT, P0 ;  /* 0x000000ff0500720c */ /* 0x000fe20003f05300 */
[----:B------:R-:W4:Y:S01]  /*44d0*/  @!UP2 LDCU UR5, c[0x0][0xb0c] ;  /* 0x00016180ff05a7ac */ /* 0x000f220008000800 */
[----:B------:R-:W-:Y:S01]  /*44e0*/  SHF.L.U32 R9, R15, 0x1f, RZ ;  /* 0x0000001f0f097819 */ /* 0x000fe200000006ff */
[----:B------:R-:W-:Y:S02]  /*44f0*/  USHF.L.U32 UR35, UR16, 0x7, URZ ;  /* 0x0000000710237899 */ /* 0x000fe400080006ff */
[----:B------:R-:W-:Y:S02]  /*4500*/  USHF.L.U32 UR34, UR20, 0x8, URZ ;  /* 0x0000000814227899 */ /* 0x000fe400080006ff */
[----:B---3--:R-:W-:Y:S07]  /*4510*/  UIMAD.WIDE.U32 UR6, UR14, UR8, URZ ;  /* 0x000000080e0672a5 */ /* 0x008fee000f8e00ff */
[----:B------:R-:W-:Y:S01]  /*4520*/  @!UP2 UMOV UR4, UR7 ;  /* 0x000000070004ac82 */ /* 0x000fe20008000000 */
[----:B----4-:R-:W-:Y:S02]  /*4530*/  @!UP2 UISETP.NE.AND UP0, UPT, UR5, 0x1, UPT ;  /* 0x000000010500a88c */ /* 0x010fe4000bf05270 */
[----:B------:R-:W-:Y:S02]  /*4540*/  @!UP2 USHF.R.U32.HI UR4, URZ, UR9, UR4 ;  /* 0x00000009ff04a299 */ /* 0x000fe40008011604 */
[----:B------:R-:W-:Y:S02]  /*4550*/  UIMAD.WIDE.U32 UR6, UR13, UR11, URZ ;  /* 0x0000000b0d0672a5 */ /* 0x000fe4000f8e00ff */
[----:B------:R-:W-:Y:S02]  /*4560*/  @!UP2 USEL UR8, UR14, UR4, !UP0 ;  /* 0x000000040e08a287 */ /* 0x000fe4000c000000 */
[----:B------:R-:W-:Y:S03]  /*4570*/  @!UP2 UISETP.NE.AND UP0, UPT, UR10, 0x1, UPT ;  /* 0x000000010a00a88c */ /* 0x000fe6000bf05270 */
[----:B------:R-:W-:Y:S02]  /*4580*/  @!UP2 UMOV UR6, UR7 ;  /* 0x000000070006ac82 */ /* 0x000fe40008000000 */
[----:B------:R-:W3:Y:S02]  /*4590*/  @!UP2 LDCU UR4, c[0x0][0xb20] ;  /* 0x00016400ff04a7ac */ /* 0x000ee40008000800 */
[----:B---3--:R-:W-:Y:S04]  /*45a0*/  @!UP2 USHF.R.U32.HI UR6, URZ, UR4, UR6 ;  /* 0x00000004ff06a299 */ /* 0x008fe80008011606 */
[----:B------:R-:W-:Y:S04]  /*45b0*/  @!UP2 USEL UR6, UR13, UR6, !UP0 ;  /* 0x000000060d06a287 */ /* 0x000fe8000c000000 */
[----:B------:R-:W-:Y:S02]  /*45c0*/  @!UP2 UIADD3 UR4, UPT, UPT, -UR8, UR6, URZ ;  /* 0x000000060804a290 */ /* 0x000fe4000fffe1ff */
[----:B------:R-:W-:Y:S02]  /*45d0*/  @!UP2 UIADD3 UR6, UPT, UPT, UR8, -UR6, URZ ;  /* 0x800000060806a290 */ /* 0x000fe4000fffe0ff */
[----:B------:R-:W-:Y:S02]  /*45e0*/  @!UP2 UIMAD UR14, UR4, UR5, UR14 ;  /* 0x00000005040ea2a4 */ /* 0x000fe4000f8e020e */
[----:B------:R-:W-:Y:S01]  /*45f0*/  @!UP2 UIMAD UR13, UR6, UR10, UR13 ;  /* 0x0000000a060da2a4 */ /* 0x000fe2000f8e020d */
[----:B------:R-:W-:Y:S11]  /*4600*/  BRA.U UP3, `(.L_x_78) ;  /* 0x0000000103107547 */ /* 0x000ff6000b800000 */
[----:B--2---:R-:W-:Y:S04]  /*4610*/  MOV R0, UR48 ;  /* 0x0000003000007c02 */ /* 0x004fe80008000f00 */
[----:B------:R-:W-:Y:S04]  /*4620*/  SHF.L.U32 R11, R0, 0x1f, RZ ;  /* 0x0000001f000b7819 */ /* 0x000fe800000006ff */
[----:B------:R-:W2:Y:S02]  /*4630*/  SYNCS.PHASECHK.TRANS64.TRYWAIT P2, [UR21+0xb8], R11 ;  /* 0x0000b80bff0075a7 */ /* 0x000ea40008041115 */
[----:B--2---:R-:W-:Y:S05]  /*4640*/  @!P2 BRA `(.L_x_79) ;  /* 0x000000780038a947 */ /* 0x004fea0003800000 */
.L_x_78:
[----:B------:R-:W-:Y:S05]  /*4650*/  @!P1 BRA `(.L_x_80) ;  /* 0x0000000000309947 */ /* 0x000fea0003800000 */
[----:B------:R-:W-:Y:S01]  /*4660*/  ISETP.NE.U32.AND P1, PT, R2, RZ, PT ;  /* 0x000000ff0200720c */ /* 0x000fe20003f25070 */
[----:B------:R-:W3:Y:S01]  /*4670*/  LDCU.64 UR4, c[0x0][0x358] ;  /* 0x00006b00ff0477ac */ /* 0x000ee20008000a00 */
[----:B------:R-:W-:Y:S02]  /*4680*/  IMAD.MOV.U32 R158, RZ, RZ, 0x1 ;  /* 0x00000001ff9e7424 */ /* 0x000fe400078e00ff */
[----:B------:R-:W-:Y:S11]  /*4690*/  ISETP.NE.AND.EX P1, PT, R3, RZ, PT, P1 ;  /* 0x000000ff0300720c */ /* 0x000ff60003f25310 */
[----:B------:R-:W-:Y:S02]  /*46a0*/  @!UPT UIADD3 URZ, UPT, UPT, URZ, URZ, URZ ;  /* 0x000000fffffff290 */ /* 0x000fe4000fffe0ff */
[----:B--2---:R-:W2:Y:S01]  /*46b0*/  @P1 LDC.64 R10, c[0x0][0x888] ;  /* 0x00022200ff0a1b82 */ /* 0x004ea20000000a00 */
[----:B------:R-:W-:Y:S04]  /*46c0*/  @P1 IMAD R0, R4, UR36, RZ ;  /* 0x0000002404001c24 */ /* 0x000fe8000f8e02ff */
[----:B--2---:R-:W-:Y:S04]  /*46d0*/  @P1 IMAD.WIDE R10, R0, 0x4, R10 ;  /* 0x00000004000a1825 */ /* 0x004fe800078e020a */
[----:B------:R-:W-:Y:S01]  /*46e0*/  HFMA2 R0, -RZ, RZ, 0, 5.9604644775390625e-08 ;  /* 0x00000001ff007431 */ /* 0x000fe200000001ff */
[----:B---3-5:R3:W5:Y:S04]  /*46f0*/  @P1 LDG.E R73, desc[UR4][R10.64] ;  /* 0x000000040a491981 */ /* 0x028768000c1e1900 */
[----:B------:R-:W-:Y:S01]  /*4700*/  @!P1 PRMT R158, R0, 0x7610, R158 ;  /* 0x00007610009e9816 */ /* 0x000fe2000000009e */
[----:B---3--:R-:W4:Y:S06]  /*4710*/  @!P1 LDC R73, c[0x0][0x880] ;  /* 0x00022000ff499b82 */ /* 0x008f2c0000000800 */
.L_x_80:
[----:B----45:R-:W-:Y:S01]  /*4720*/  @!P0 FSETP.EQ.AND P1, PT, R73, RZ, PT ;  /* 0x000000ff4900820b */ /* 0x030fe20003f22000 */
[----:B------:R-:W-:Y:S01]  /*4730*/  @!UPT UIADD3 URZ, UPT, UPT, URZ, URZ, URZ ;  /* 0x000000fffffff290 */ /* 0x000fe2000fffe0ff */
[----:B------:R-:W-:Y:S11]  /*4740*/  @!P0 BRA `(.L_x_81) ;  /* 0x0000000000188947 */ /* 0x000ff60003800000 */
[----:B------:R-:W-:Y:S02]  /*4750*/  LOP3.LUT P0, RZ, R158, 0xff, RZ, 0xc0, !PT ;  /* 0x000000ff9eff7812 */ /* 0x000fe4000780c0ff */
[----:B------:R-:W-:Y:S04]  /*4760*/  ISETP.NE.U32.AND P1, PT, R2, RZ, PT ;  /* 0x000000ff0200720c */ /* 0x000fe80003f25070 */
[----:B------:R-:W-:Y:S04]  /*4770*/  ISETP.NE.AND.EX P1, PT, R3, RZ, PT, P1 ;  /* 0x000000ff0300720c */ /* 0x000fe80003f25310 */
[----:B------:R-:W-:Y:S03]  /*4780*/  PLOP3.LUT P1, PT, P1, PT, PT, 0x8, 0x80 ;  /* 0x000000000080781c */ /* 0x000fe60000f2e170 */
[----:B------:R-:W-:Y:S11]  /*4790*/  @P0 FSETP.EQ.AND P1, PT, R73, RZ, PT ;  /* 0x000000ff4900020b */ /* 0x000ff60003f22000 */
[----:B------:R-:W-:Y:S02]  /*47a0*/  @!UPT UIADD3 URZ, UPT, UPT, URZ, URZ, URZ ;  /* 0x000000fffffff290 */ /* 0x000fe4000fffe0ff */
.L_x_81:
[----:B------:R-:W3:Y:S01]  /*47b0*/  SYNCS.PHASECHK.TRANS64.TRYWAIT P2, [UR21+0x90], R9 ;  /* 0x00009009ff0075a7 */ /* 0x000ee20008041115 */
[----:B------:R-:W-:Y:S04]  /*47c0*/  ELECT P0, URZ, PT ;  /* 0x0000000000ff782f */ /* 0x000fe80003800000 */
[----:B------:R-:W-:Y:S11]  /*47d0*/  PLOP3.LUT P1, PT, P1, P0, PT, 0xf2, 0x2f ;  /* 0x00000000002f781c */ /* 0x000ff60000f21e72 */
[----:B------:R-:W-:Y:S02]  /*47e0*/  @!UPT UIADD3 URZ, UPT, UPT, URZ, URZ, URZ ;  /* 0x000000fffffff290 */ /* 0x000fe4000fffe0ff */
[----:B------:R-:W-:Y:S05]  /*47f0*/  @!P1 IADD3 R8, P0, PT, R16, 0x580, RZ ;  /* 0x0000058010089810 */ /* 0x000fea0007f1e0ff */
[----:B------:R-:W-:Y:S01]  /*4800*/  @!P1 IMAD.X R6, RZ, RZ, R17, P0 ;  /* 0x000000ffff069224 */ /* 0x000fe200000e0611 */
[----:B---3--:R-:W-:Y:S07]  /*4810*/  @!P2 BRA `(.L_x_82) ;  /* 0x0000007400dca947 */ /* 0x008fee0003800000 */
.L_x_168:
[----:B------:R-:W-:Y:S01]  /*4820*/  @!P1 R2UR UR5, R8 ;  /* 0x00000000080592ca */ /* 0x000fe200000e0000 */
[----:B------:R-:W-:Y:S01]  /*4830*/  VOTEU.ALL UP0, P1 ;  /* 0x0000000000ff7886 */ /* 0x000fe20000800000 */
[----:B------:R-:W-:Y:S01]  /*4840*/  @!P1 R2UR UR4, R6 ;  /* 0x00000000060492ca */ /* 0x000fe200000e0000 */
[----:B--2---:R-:W-:Y:S01]  /*4850*/  @!P1 IMAD.MOV.U32 R0, RZ, RZ, 0x2000 ;  /* 0x00002000ff009424 */ /* 0x004fe200078e00ff */
[----:B------:R-:W-:Y:S01]  /*4860*/  UMOV UR6, 0x0 ;  /* 0x0000000000067882 */ /* 0x000fe20000000000 */
[----:B------:R-:W-:Y:S01]  /*4870*/  UMOV UR7, 0x10000000 ;  /* 0x1000000000077882 */ /* 0x000fe20000000000 */
[----:B------:R-:W-:Y:S01]  /*4880*/  @!UP0 UIADD3 UR32, UPT, UPT, UR21, 0x200, URZ ;  /* 0x0000020015208890 */ /* 0x000fe2000fffe0ff */
[----:B------:R-:W-:Y:S01]  /*4890*/  @!P1 IADD3 R8, P0, PT, R16, 0x580, RZ ;  /* 0x0000058010089810 */ /* 0x000fe20007f1e0ff */
[----:B------:R-:W-:Y:S04]  /*48a0*/  VOTEU.ALL UP0, P1 ;  /* 0x0000000000ff7886 */ /* 0x000fe80000800000 */
[----:B------:R-:W-:Y:S02]  /*48b0*/  @!P1 IMAD.X R6, RZ, RZ, R17, P0 ;  /* 0x000000ffff069224 */ /* 0x000fe400000e0611 */
[----:B------:R-:W-:Y:S02]  /*48c0*/  IMAD.U32 R10, RZ, RZ, UR5 ;  /* 0x00000005ff0a7e24 */ /* 0x000fe4000f8e00ff */
[----:B------:R-:W-:Y:S03]  /*48d0*/  IMAD.U32 R11, RZ, RZ, UR4 ;  /* 0x00000004ff0b7e24 */ /* 0x000fe6000f8e00ff */
[----:B------:R-:W-:Y:S02]  /*48e0*/  @!P1 R2UR UR4, R10 ;  /* 0x000000000a0492ca */ /* 0x000fe400000e0000 */
[----:B------:R-:W-:Y:S11]  /*48f0*/  @!P1 R2UR UR5, R11 ;  /* 0x000000000b0592ca */ /* 0x000ff600000e0000 */
[----:B------:R-:W-:Y:S02]  /*4900*/  @!UPT UIADD3 URZ, UPT, UPT, URZ, URZ, URZ ;  /* 0x000000fffffff290 */ /* 0x000fe4000fffe0ff */
[----:B------:R2:W-:Y:S01]  /*4910*/  @!UP0 UTMALDG.3D [UR32], [UR4], desc[UR6] ;  /* 0x00000620040085b4 */ /* 0x0005e20008011000 */
[----:B------:R2:W-:Y:S01]  /*4920*/  @!P1 SYNCS.ARRIVE.TRANS64.RED.A0TR RZ, [UR21+0x70], R0 ;  /* 0x00007000ffff99a7 */ /* 0x0005e20008300415 */
[----:B------:R-:W-:Y:S01]  /*4930*/  SYNCS.ARRIVE.TRANS64.RED.A1T0 RZ, [UR40], RZ ;  /* 0x000000ffffff79a7 */ /* 0x000fe20008100428 */
[----:B------:R-:W3:Y:S02]  /*4940*/  SYNCS.PHASECHK.TRANS64.TRYWAIT P2, [UR21+0x98], R9 ;  /* 0x00009809ff0075a7 */ /* 0x000ee40008041115 */
[----:B--23--:R-:W-:Y:S05]  /*4950*/  @!P2 BRA `(.L_x_83) ;  /* 0x0000007400a4a947 */ /* 0x00cfea0003800000 */
.L_x_170:
        /* <DEDUP_REMOVED lines=8> */
[----:B------:R-:W-:Y:S01]  /*49e0*/  @!UP0 UIADD3 UR24, UPT, UPT, UR21, 0x2200, URZ ;  /* 0x0000220015188890 */ /* 0x000fe2000fffe0ff */
[----:B------:R-:W-:Y:S01]  /*49f0*/  VOTEU.ALL UP0, P1 ;  /* 0x0000000000ff7886 */ /* 0x000fe20000800000 */
[----:B------:R-:W-:Y:S01]  /*4a00*/  UMOV UR27, UR35 ;  /* 0x00000023001b7c82 */ /* 0x000fe20008000000 */
[----:B------:R-:W-:Y:S02]  /*4a10*/  UMOV UR28, UR36 ;  /* 0x00000024001c7c82 */ /* 0x000fe40008000000 */
[----:B------:R-:W-:Y:S02]  /*4a20*/  IMAD.U32 R10, RZ, RZ, UR5 ;  /* 0x00000005ff0a7e24 */ /* 0x000fe4000f8e00ff */
[----:B------:R-:W-:Y:S02]  /*4a30*/  IMAD.U32 R11, RZ, RZ, UR4 ;  /* 0x00000004ff0b7e24 */ /* 0x000fe4000f8e00ff */
[----:B------:R-:W-:Y:S01]  /*4a40*/  @!P1 IMAD.X R6, RZ, RZ, R17, P0 ;  /* 0x000000ffff069224 */ /* 0x000fe200000e0611 */
        /* <DEDUP_REMOVED lines=8> */
.L_x_172:
[----:B------:R-:W-:Y:S01]  /*4ad0*/  @!P1 R2UR UR5, R8 ;  /* 0x00000000080592ca */ /* 0x000fe200000e0000 */
[----:B------:R-:W-:Y:S01]  /*4ae0*/  VOTEU.ALL UP0, P1 ;  /* 0x0000000000ff7886 */ /* 0x000fe20000800000 */
[----:B------:R-:W-:Y:S01]  /*4af0*/  @!P1 R2UR UR4, R6 ;  /* 0x00000000060492ca */ /* 0x000fe200000e0000 */
[----:B--2---:R-:W-:Y:S01]  /*4b00*/  @!P1 IMAD.MOV.U32 R0, RZ, RZ, 0x2000 ;  /* 0x00002000ff009424 */ /* 0x004fe200078e00ff */
[----:B------:R-:W-:Y:S01]  /*4b10*/  UMOV UR6, 0x0 ;  /* 0x0000000000067882 */ /* 0x000fe20000000000 */
[----:B------:R-:W-:Y:S01]  /*4b20*/  UMOV UR7, 0x10000000 ;  /* 0x1000000000077882 */ /* 0x000fe20000000000 */
[----:B------:R-:W-:Y:S01]  /*4b30*/  @!UP0 UIADD3 UR18, UPT, UPT, UR34, 0x80, URZ ;  /* 0x0000008022128890 */ /* 0x000fe2000fffe0ff */
[----:B------:R-:W-:Y:S01]  /*4b40*/  VIADD R14, R14, 0x1 ;  /* 0x000000010e0e7836 */ /* 0x000fe20000000000 */
[----:B------:R-:W-:Y:S01]  /*4b50*/  @!UP0 UIADD3 UR16, UPT, UPT, UR21, 0x4200, URZ ;  /* 0x0000420015108890 */ /* 0x000fe2000fffe0ff */
[----:B------:R-:W-:Y:S01]  /*4b60*/  VOTEU.ALL UP0, P1 ;  /* 0x0000000000ff7886 */ /* 0x000fe20000800000 */
[----:B------:R-:W-:Y:S01]  /*4b70*/  UMOV UR19, UR35 ;  /* 0x0000002300137c82 */ /* 0x000fe20008000000 */
[----:B------:R-:W-:Y:S02]  /*4b80*/  UMOV UR20, UR36 ;  /* 0x0000002400147c82 */ /* 0x000fe40008000000 */
        /* <DEDUP_REMOVED lines=10> */
.L_x_174:
[----:B------:R-:W-:Y:S01]  /*4c30*/  @!P1 IADD3 R6, P0, PT, R16, 0x580, RZ ;  /* 0x0000058010069810 */ /* 0x000fe20007f1e0ff */
[----:B------:R-:W-:Y:S01]  /*4c40*/  VOTEU.ALL UP0, P1 ;  /* 0x0000000000ff7886 */ /* 0x000fe20000800000 */
[----:B------:R-:W-:Y:S01]  /*4c50*/  UMOV UR6, 0x0 ;  /* 0x0000000000067882 */ /* 0x000fe20000000000 */
[----:B------:R-:W-:Y:S01]  /*4c60*/  UMOV UR7, 0x10000000 ;  /* 0x1000000000077882 */ /* 0x000fe20000000000 */
[----:B------:R-:W-:Y:S01]  /*4c70*/  @!P1 R2UR UR5, R6 ;  /* 0x00000000060592ca */ /* 0x000fe200000e0000 */
[----:B--2---:R-:W-:Y:S01]  /*4c80*/  @!P1 IMAD.X R0, RZ, RZ, R17, P0 ;  /* 0x000000ffff009224 */ /* 0x004fe200000e0611 */
[----:B------:R-:W-:Y:S01]  /*4c90*/  @!UP0 UIADD3 UR10, UPT, UPT, UR34, 0xc0, URZ ;  /* 0x000000c0220a8890 */ /* 0x000fe2000fffe0ff */
[----:B------:R-:W-:Y:S01]  /*4ca0*/  R2UR UR16, R160 ;  /* 0x00000000a01072ca */ /* 0x000fe200000e0000 */
[----:B------:R-:W-:Y:S01]  /*4cb0*/  @!UP0 UIADD3 UR8, UPT, UPT, UR21, 0x6200, URZ ;  /* 0x0000620015088890 */ /* 0x000fe2000fffe0ff */
[----:B------:R-:W-:Y:S01]  /*4cc0*/  ISETP.NE.AND P0, PT, R14, 0x2, PT ;  /* 0x000000020e00780c */ /* 0x000fe20003f05270 */
[----:B------:R-:W-:Y:S01]  /*4cd0*/  @!UP0 UIADD3 UR9, UPT, UPT, UR21, 0x88, URZ ;  /* 0x0000008815098890 */ /* 0x000fe2000fffe0ff */
[----:B------:R-:W-:Y:S01]  /*4ce0*/  @!P1 R2UR UR4, R0 ;  /* 0x00000000000492ca */ /* 0x000fe200000e0000 */
[----:B------:R-:W-:Y:S01]  /*4cf0*/  VOTEU.ALL UP0, P1 ;  /* 0x0000000000ff7886 */ /* 0x000fe20000800000 */
[----:B------:R-:W-:Y:S01]  /*4d00*/  UMOV UR11, UR35 ;  /* 0x00000023000b7c82 */ /* 0x000fe20008000000 */
[----:B------:R-:W-:Y:S01]  /*4d10*/  UMOV UR12, UR36 ;  /* 0x00000024000c7c82 */ /* 0x000fe20008000000 */
[----:B------:R-:W-:Y:S01]  /*4d20*/  SEL R0, RZ, 0x1, P0 ;  /* 0x00000001ff007807 */ /* 0x000fe20000000000 */
[----:B------:R-:W-:Y:S01]  /*4d30*/  UIADD3 UR20, UPT, UPT, UR13, UR59, URZ ;  /* 0x0000003b0d147290 */ /* 0x000fe2000fffe0ff */
[----:B------:R-:W-:Y:S01]  /*4d40*/  IMAD.U32 R8, RZ, RZ, UR5 ;  /* 0x00000005ff087e24 */ /* 0x000fe2000f8e00ff */
[----:B------:R-:W-:Y:S01]  /*4d50*/  LOP3.LUT R15, R15, 0x1, RZ, 0x3c, !PT ;  /* 0x000000010f0f7812 */ /* 0x000fe200078e3cff */
[----:B------:R-:W-:Y:S01]  /*4d60*/  UPLOP3.LUT UP3, UPT, UPT, UPT, UPT, 0x80, 0x8 ;  /* 0x000000000008789c */ /* 0x000fe20003f6f070 */
[----:B------:R-:W-:Y:S01]  /*4d70*/  LOP3.LUT R13, R13, R0, RZ, 0x3c, !PT ;  /* 0x000000000d0d7212 */ /* 0x000fe200078e3cff */
[----:B------:R-:W-:Y:S01]  /*4d80*/  UIADD3 UR16, UPT, UPT, UR14, UR16, URZ ;  /* 0x000000100e107290 */ /* 0x000fe2000fffe0ff */
[----:B------:R-:W-:Y:S01]  /*4d90*/  SEL R14, R14, RZ, P0 ;  /* 0x000000ff0e0e7207 */ /* 0x000fe20000000000 */
[----:B------:R-:W-:Y:S01]  /*4da0*/  UMOV UR36, UR29 ;  /* 0x0000001d00247c82 */ /* 0x000fe20008000000 */
[----:B------:R-:W-:Y:S01]  /*4db0*/  IMAD.U32 R9, RZ, RZ, UR4 ;  /* 0x00000004ff097e24 */ /* 0x000fe2000f8e00ff */
[----:B------:R-:W-:Y:S04]  /*4dc0*/  @!P1 R2UR UR4, R8 ;  /* 0x00000000080492ca */ /* 0x000fe800000e0000 */
[----:B------:R-:W-:Y:S11]  /*4dd0*/  @!P1 R2UR UR5, R9 ;  /* 0x00000000090592ca */ /* 0x000ff600000e0000 */
[----:B------:R-:W-:Y:S02]  /*4de0*/  @!UPT UIADD3 URZ, UPT, UPT, URZ, URZ, URZ ;  /* 0x000000fffffff290 */ /* 0x000fe4000fffe0ff */
[----:B------:R2:W-:Y:S01]  /*4df0*/  @!UP0 UTMALDG.3D [UR8], [UR4], desc[UR6] ;  /* 0x00000608040085b4 */ /* 0x0005e20008011000 */
[----:B------:R2:W-:Y:S01]  /*4e00*/  @!P1 SYNCS.ARRIVE.TRANS64.RED.A0TR RZ, [UR21+0x88], R7 ;  /* 0x00008807ffff99a7 */ /* 0x0005e20008300415 */
[----:B------:R-:W-:Y:S01]  /*4e10*/  SYNCS.ARRIVE.TRANS64.RED.A1T0 RZ, [UR37], RZ ;  /* 0x000000ffffff79a7 */ /* 0x000fe20008100425 */
[----:B------:R-:W-:Y:S05]  /*4e20*/  BRA.U UP1, `(.L_x_86) ;  /* 0xfffffff101747547 */ /* 0x000fea000b83ffff */
[----:B------:R-:W-:-:S04]  /*4e30*/  SHF.L.U32 R3, R15, 0x1f, RZ ;  /* 0x0000001f0f037819 */ /* 0x000fc800000006ff */
[----:B------:R-:W3:Y:S02]  /*4e40*/  SYNCS.PHASECHK.TRANS64.TRYWAIT P0, [UR21+0x90], R3 ;  /* 0x00009003ff0075a7 */ /* 0x000ee40008001115 */
[----:B---3--:R-:W-:Y:S05]  /*4e50*/  @!P0 BRA `(.L_x_87) ;  /* 0x0000007000ac8947 */ /* 0x008fea0003800000 */
.L_x_176:
[----:B------:R-:W4:Y:S02]  /*4e60*/  SYNCS.PHASECHK.TRANS64.TRYWAIT P0, [UR21+0x98], R3 ;  /* 0x00009803ff0075a7 */ /* 0x000f240008001115 */
[----:B----4-:R-:W-:Y:S05]  /*4e70*/  @!P0 BRA `(.L_x_88) ;  /* 0x0000007000bc8947 */ /* 0x010fea0003800000 */
.L_x_178:
[----:B------:R-:W4:Y:S02]  /*4e80*/  SYNCS.PHASECHK.TRANS64.TRYWAIT P0, [UR21+0xa0], R3 ;  /* 0x0000a003ff0075a7 */ /* 0x000f240008001115 */
[----:B----4-:R-:W-:Y:S05]  /*4e90*/  @!P0 BRA `(.L_x_89) ;  /* 0x0000007000cc8947 */ /* 0x010fea0003800000 */
.L_x_180:
[----:B---3--:R-:W-:-:S07]  /*4ea0*/  MOV R0, UR21 ;  /* 0x0000001500007c02 */ /* 0x008fce0008000f00 */
.L_x_90:
[----:B---3--:R-:W-:-:S04]  /*4eb0*/  SHF.L.U32 R3, R15, 0x1f, RZ ;  /* 0x0000001f0f037819 */ /* 0x008fc800000006ff */
[----:B------:R3:W4:Y:S03]  /*4ec0*/  SYNCS.PHASECHK.TRANS64.TRYWAIT P0, [R0+URZ+0xa8], R3 ;  /* 0x0000a803000075a7 */ /* 0x00072600080011ff */
[----:B----4-:R-:W-:Y:S05]  /*4ed0*/  @!P0 NANOSLEEP.SYNCS 0x989680 ;  /* 0x009896800000895d */ /* 0x010fea0003900000 */
[----:B------:R-:W4:Y:S02]  /*4ee0*/  @!P0 SYNCS.PHASECHK.TRANS64 P0, [R0+URZ+0xa8], R3 ;  /* 0x0000a803000085a7 */ /* 0x000f2400080010ff */
[----:B-12-4-:R-:W-:Y:S05]  /*4ef0*/  @P0 EXIT ;  /* 0x000000000000094d */ /* 0x016fea0003800000 */
[----:B------:R-:W-:Y:S05]  /*4f00*/  BRA `(.L_x_90) ;  /* 0xfffffffc00e87947 */ /* 0x000fea000383ffff */
.L_x_75:
[----:B------:R-:W-:-:S06]  /*4f10*/  UISETP.GE.AND UP0, UPT, UR17, 0x4, UPT ;  /* 0x000000041100788c */ /* 0x000fcc000bf06270 */
[----:B------:R-:W-:-:S13]  /*4f20*/  PLOP3.LUT P0, PT, PT, PT, UP0, 0x80, 0x8 ;  /* 0x000000000008781c */ /* 0x000fda0003f0f008 */
[----:B------:R-:W-:Y:S05]  /*4f30*/  @!P0 EXIT ;  /* 0x000000000000894d */ /* 0x000fea0003800000 */
[----:B------:R-:W1:Y:S08]  /*4f40*/  S2UR UR4, SR_CgaCtaId ;  /* 0x00000000000479c3 */ /* 0x000e700000008800 */
[----:B------:R-:W-:Y:S01]  /*4f50*/  BAR.SYNC.DEFER_BLOCKING 0x6, 0xa0 ;  /* 0x0182800000007b1d */ /* 0x000fe20000010000 */
[C---:B------:R-:W-:Y:S01]  /*4f60*/  IMAD.SHL.U32 R4, R170.reuse, 0x40, RZ ;  /* 0x00000040aa047824 */ /* 0x040fe200078e00ff */
[C---:B------:R-:W-:Y:S01]  /*4f70*/  LOP3.LUT R174, R170.reuse, 0x60, RZ, 0xc0, !PT ;  /* 0x00000060aaae7812 */ /* 0x040fe200078ec0ff */
[C---:B------:R-:W-:Y:S01]  /*4f80*/  IMAD.SHL.U32 R137, R170.reuse, 0x8, RZ ;  /* 0x00000008aa897824 */ /* 0x040fe200078e00ff */
[C---:B------:R-:W-:Y:S01]  /*4f90*/  LOP3.LUT R172, R170.reuse, 0x2, RZ, 0xc0, !PT ;  /* 0x00000002aaac7812 */ /* 0x040fe200078ec0ff */
[----:B------:R-:W-:Y:S01]  /*4fa0*/  IMAD.U32 R69, R170, 0x10000, RZ ;  /* 0x00010000aa457824 */ /* 0x000fe200078e00ff */
[----:B------:R-:W-:-:S02]  /*4fb0*/  UMOV UR44, 0x400 ;  /* 0x00000400002c7882 */ /* 0x000fc40000000000 */
[----:B------:R-:W2:Y:S01]  /*4fc0*/  LDC.64 R156, c[0x0][0x8b0] ;  /* 0x00022c00ff9c7b82 */ /* 0x000ea20000000a00 */
[----:B------:R-:W-:Y:S01]  /*4fd0*/  LOP3.LUT R6, R4, 0x180, RZ, 0xc0, !PT ;  /* 0x0000018004067812 */ /* 0x000fe200078ec0ff */
[----:B------:R-:W-:Y:S01]  /*4fe0*/  HFMA2 R162, -RZ, RZ, 0, 0 ;  /* 0x00000000ffa27431 */ /* 0x000fe200000001ff */
[----:B------:R-:W-:Y:S01]  /*4ff0*/  LOP3.LUT R170, R170, 0x4, RZ, 0xc0, !PT ;  /* 0x00000004aaaa7812 */ /* 0x000fe200078ec0ff */
[----:B------:R-:W-:Y:S01]  /*5000*/  IMAD.MOV.U32 R68, RZ, RZ, RZ ;  /* 0x000000ffff447224 */ /* 0x000fe200078e00ff */
[----:B------:R-:W-:Y:S01]  /*5010*/  LOP3.LUT R137, R6, 0x30, R137, 0xf8, !PT ;  /* 0x0000003006897812 */ /* 0x000fe200078ef889 */
[----:B------:R-:W-:Y:S01]  /*5020*/  IMAD.MOV.U32 R168, RZ, RZ, RZ ;  /* 0x000000ffffa87224 */ /* 0x000fe200078e00ff */
[----:B------:R-:W-:Y:S01]  /*5030*/  LOP3.LUT R69, R69, 0x600000, RZ, 0xc0, !PT ;  /* 0x0060000045457812 */ /* 0x000fe200078ec0ff */
[----:B------:R-:W3:Y:S01]  /*5040*/  LDC.64 R138, c[0x0][0x8a8] ;  /* 0x00022a00ff8a7b82 */ /* 0x000ee20000000a00 */
[----:B------:R-:W-:Y:S02]  /*5050*/  LOP3.LUT R137, R137, 0x1e40, R4, 0xf8, !PT ;  /* 0x00001e4089897812 */ /* 0x000fe400078ef804 */
[----:B------:R-:W-:Y:S01]  /*5060*/  CS2R R166, SRZ ;  /* 0x0000000000a67805 */ /* 0x000fe2000001ff00 */
[----:B------:R-:W-:Y:S01]  /*5070*/  IMAD.MOV.U32 R165, RZ, RZ, RZ ;  /* 0x000000ffffa57224 */ /* 0x000fe200078e00ff */
[----:B------:R-:W-:Y:S01]  /*5080*/  IADD3 R169, PT, PT, -R170, 0x2, RZ ;  /* 0x00000002aaa97810 */ /* 0x000fe20007ffe1ff */
[----:B------:R-:W-:Y:S01]  /*5090*/  IMAD.MOV R163, RZ, RZ, -R170 ;  /* 0x000000ffffa37224 */ /* 0x000fe200078e0aaa */
[----:B------:R-:W-:Y:S01]  /*50a0*/  IADD3 R164, PT, PT, -R172, RZ, RZ ;  /* 0x000000ffaca47210 */ /* 0x000fe20007ffe1ff */
[----:B------:R-:W4:Y:S01]  /*50b0*/  LDCU UR57, c[0x0][0x370] ;  /* 0x00006e00ff3977ac */ /* 0x000f220008000800 */
[----:B-1----:R-:W-:Y:S01]  /*50c0*/  ULEA UR44, UR4, UR44, 0x18 ;  /* 0x0000002c042c7291 */ /* 0x002fe2000f8ec0ff */
[----:B------:R-:W1:Y:S03]  /*50d0*/  LDCU.64 UR62, c[0x0][0x348] ;  /* 0x00006900ff3e77ac */ /* 0x000e660008000a00 */
[----:B------:R-:W-:-:S02]  /*50e0*/  UIADD3 UR4, UPT, UPT, UR44, 0x8200, URZ ;  /* 0x000082002c047890 */ /* 0x000fc4000fffe0ff */
[----:B------:R-:W-:Y:S01]  /*50f0*/  VIADD R171, R137, UR44 ;  /* 0x0000002c89ab7c36 */ /* 0x000fe20008000000 */
[----:B------:R-:W-:Y:S02]  /*5100*/  UIADD3 UR5, UPT, UPT, UR44, 0x200, URZ ;  /* 0x000002002c057890 */ /* 0x000fe4000fffe0ff */
[----:B------:R-:W4:Y:S01]  /*5110*/  LDS R0, [UR44+0x150] ;  /* 0x0001502cff007984 */ /* 0x000f220008000800 */
[----:B------:R-:W1:Y:S01]  /*5120*/  LDCU UR43, c[0x0][0xb0c] ;  /* 0x00016180ff2b77ac */ /* 0x000e620008000800 */
[----:B------:R-:W-:Y:S01]  /*5130*/  VIADD R171, R171, 0x200 ;  /* 0x00000200abab7836 */ /* 0x000fe20000000000 */
[----:B------:R-:W-:Y:S01]  /*5140*/  MOV R173, UR4 ;  /* 0x0000000400ad7c02 */ /* 0x000fe20008000f00 */
[----:B------:R-:W-:Y:S01]  /*5150*/  IMAD.U32 R175, RZ, RZ, UR5 ;  /* 0x00000005ffaf7e24 */ /* 0x000fe2000f8e00ff */
[----:B------:R-:W1:Y:S01]  /*5160*/  LDCU UR39, c[0x0][0xb30] ;  /* 0x00016600ff2777ac */ /* 0x000e620008000800 */
[----:B------:R-:W1:Y:S01]  /*5170*/  LDCU.64 UR46, c[0x0][0x888] ;  /* 0x00011100ff2e77ac */ /* 0x000e620008000a00 */
[----:B------:R-:W1:Y:S01]  /*5180*/  LDCU.64 UR40, c[0x0][0xb28] ;  /* 0x00016500ff2877ac */ /* 0x000e620008000a00 */
[----:B------:R-:W1:Y:S01]  /*5190*/  LDCU.64 UR60, c[0x0][0x890] ;  /* 0x00011200ff3c77ac */ /* 0x000e620008000a00 */
[----:B------:R-:W1:Y:S01]  /*51a0*/  LDCU.128 UR52, c[0x0][0xb10] ;  /* 0x00016200ff3477ac */ /* 0x000e620008000c00 */
[----:B------:R-:W1:Y:S02]  /*51b0*/  LDCU UR56, c[0x0][0x374] ;  /* 0x00006e80ff3877ac */ /* 0x000e640008000800 */
[----:B-1234-:R-:W-:-:S07]  /*51c0*/  IADD3 R69, PT, PT, R0, R69, RZ ;  /* 0x0000004500457210 */ /* 0x01efce0007ffe0ff */
.L_x_135:
[C---:B------:R-:W-:Y:S02]  /*51d0*/  LEA R3, R162.reuse, UR44, 0x3 ;  /* 0x0000002ca2037c11 */ /* 0x040fe4000f8e18ff */
[----:B------:R-:W-:Y:S02]  /*51e0*/  SHF.L.U32 R0, R167, 0x1f, RZ ;  /* 0x0000001fa7007819 */ /* 0x000fe400000006ff */
[----:B-1----:R-:W-:Y:S02]  /*51f0*/  LEA R5, R162, UR44, 0x4 ;  /* 0x0000002ca2057c11 */ /* 0x002fe4000f8e20ff */
[----:B------:R-:W1:Y:S02]  /*5200*/  SYNCS.PHASECHK.TRANS64.TRYWAIT P0, [R3+URZ+0xc0], R0 ;  /* 0x0000c000030075a7 */ /* 0x000e6400080011ff */
[----:B-1----:R-:W-:Y:S05]  /*5210*/  @!P0 BRA `(.L_x_91) ;  /* 0x0000007000048947 */ /* 0x002fea0003800000 */
.L_x_181:
        /* <DEDUP_REMOVED lines=11> */
[----:B------:R-:W-:Y:S01]  /*52d0*/  PLOP3.LUT P0, PT, PT, PT, UP1, 0x80, 0x8 ;  /* 0x000000000008781c */ /* 0x000fe20003f0f018 */
[----:B------:R-:W-:Y:S11]  /*52e0*/  UP2UR UR45, UPR, URZ, 0x2 ;  /* 0x00000002ff2d7883 */ /* 0x000ff60008000000 */
[----:B------:R-:W-:Y:S01]  /*52f0*/  @!UPT UIADD3 URZ, UPT, UPT, URZ, URZ, URZ ;  /* 0x000000fffffff290 */ /* 0x000fe2000fffe0ff */
[----:B-1----:R-:W-:Y:S02]  /*5300*/  @P0 SHF.R.U32.HI R0, RZ, 0x10, R5 ;  /* 0x00000010ff000819 */ /* 0x002fe40000011605 */
        /* <DEDUP_REMOVED lines=12> */
[----:B------:R-:W2:Y:S01]  /*53d0*/  LDCU UR12, c[0x0][0xb20] ;  /* 0x00016400ff0c77ac */ /* 0x000ea20008000800 */
[----:B------:R-:W-:Y:S02]  /*53e0*/  UIMAD.WIDE.U32 UR4, UR56, UR55, URZ ;  /* 0x00000037380472a5 */ /* 0x000fe4000f8e00ff */
[----:B------:R-:W-:Y:S02]  /*53f0*/  UIMAD.WIDE.U32 UR6, UR57, UR52, URZ ;  /* 0x00000034390672a5 */ /* 0x000fe4000f8e00ff */
[----:B------:R-:W-:Y:S02]  /*5400*/  UISETP.NE.AND UP0, UPT, UR54, 0x1, UPT ;  /* 0x000000013600788c */ /* 0x000fe4000bf05270 */
[----:B------:R-:W-:Y:S02]  /*5410*/  UIMAD.WIDE.U32 UR8, UR37, UR55, URZ ;  /* 0x00000037250872a5 */ /* 0x000fe4000f8e00ff */
[----:B------:R-:W-:Y:S02]  /*5420*/  UIMAD.WIDE.U32 UR10, UR38, UR52, URZ ;  /* 0x00000034260a72a5 */ /* 0x000fe4000f8e00ff */
[----:B------:R-:W-:Y:S02]  /*5430*/  UISETP.NE.AND UP1, UPT, UR43, 0x1, UPT ;  /* 0x000000012b00788c */ /* 0x000fe4000bf25270 */
[----:B------:R-:W-:Y:S01]  /*5440*/  UISETP.NE.AND UP2, UPT, UR42, 0x1, UPT ;  /* 0x000000012a00788c */ /* 0x000fe2000bf45270 */
[----:B------:R-:W-:Y:S02]  /*5450*/  UMOV UR4, UR5 ;  /* 0x0000000500047c82 */ /* 0x000fe40008000000 */
[----:B--2---:R-:W-:Y:S03]  /*5460*/  USHF.R.U32.HI UR5, URZ, UR12, UR4 ;  /* 0x0000000cff057299 */ /* 0x004fe60008011604 */
[----:B------:R-:W-:Y:S02]  /*5470*/  UMOV UR4, UR7 ;  /* 0x0000000700047c82 */ /* 0x000fe40008000000 */
[----:B------:R-:W-:Y:S02]  /*5480*/  USHF.R.U32.HI UR7, URZ, UR53, UR4 ;  /* 0x00000035ff077299 */ /* 0x000fe40008011604 */
[----:B------:R-:W-:Y:S02]  /*5490*/  USEL UR4, UR56, UR5, !UP0 ;  /* 0x0000000538047287 */ /* 0x000fe4000c000000 */
[----:B------:R-:W-:Y:S01]  /*54a0*/  USEL UR7, UR57, UR7, !UP1 ;  /* 0x0000000739077287 */ /* 0x000fe2000c800000 */
[----:B------:R-:W-:Y:S01]  /*54b0*/  UMOV UR5, UR9 ;  /* 0x0000000900057c82 */ /* 0x000fe20008000000 */
[----:B------:R-:W-:Y:S02]  /*54c0*/  UIMAD.WIDE.U32 UR8, UR4, UR40, URZ ;  /* 0x00000028040872a5 */ /* 0x000fe4000f8e00ff */
[----:B------:R-:W-:Y:S03]  /*54d0*/  USHF.R.U32.HI UR6, URZ, UR12, UR5 ;  /* 0x0000000cff067299 */ /* 0x000fe60008011605 */
[----:B------:R-:W-:Y:S01]  /*54e0*/  UMOV UR5, UR11 ;  /* 0x0000000b00057c82 */ /* 0x000fe20008000000 */
[----:B------:R-:W-:Y:S02]  /*54f0*/  UIMAD.WIDE.U32 UR10, UR7, UR40, URZ ;  /* 0x00000028070a72a5 */ /* 0x000fe4000f8e00ff */
[----:B------:R-:W-:Y:S02]  /*5500*/  USHF.R.U32.HI UR12, URZ, UR53, UR5 ;  /* 0x00000035ff0c7299 */ /* 0x000fe40008011605 */
[----:B------:R-:W-:Y:S01]  /*5510*/  USEL UR6, UR37, UR6, !UP0 ;  /* 0x0000000625067287 */ /* 0x000fe2000c000000 */
[----:B------:R-:W-:Y:S02]  /*5520*/  UMOV UR5, UR9 ;  /* 0x0000000900057c82 */ /* 0x000fe40008000000 */
[----:B------:R-:W-:Y:S01]  /*5530*/  UMOV UR10, UR11 ;  /* 0x0000000b000a7c82 */ /* 0x000fe20008000000 */
[----:B------:R-:W-:Y:S02]  /*5540*/  @UP2 USHF.R.U32.HI UR4, URZ, UR41, UR5 ;  /* 0x00000029ff042299 */ /* 0x000fe40008011605 */
[----:B------:R-:W-:Y:S02]  /*5550*/  @UP2 USHF.R.U32.HI UR7, URZ, UR41, UR10 ;  /* 0x00000029ff072299 */ /* 0x000fe4000801160a */
[----:B------:R-:W-:Y:S02]  /*5560*/  UIMAD UR4, UR42, UR4, URZ ;  /* 0x000000042a0472a4 */ /* 0x000fe4000f8e02ff */
        /* <DEDUP_REMOVED lines=8> */
[----:B------:R-:W-:Y:S02]  /*55f0*/  USEL UR11, UR6, UR4, !UP2 ;  /* 0x00000004060b7287 */ /* 0x000fe4000d000000 */
[----:B------:R-:W-:Y:S02]  /*5600*/  UIADD3 UR8, UPT, UPT, -UR5, URZ, URZ ;  /* 0x000000ff05087290 */ /* 0x000fe4000fffe1ff */
[----:B------:R-:W-:Y:S01]  /*5610*/  UIADD3 UR10, UPT, UPT, -UR11, URZ, URZ ;  /* 0x000000ff0b0a7290 */ /* 0x000fe2000fffe1ff */
[----:B------:R-:W-:Y:S01]  /*5620*/  @!UP0 UMOV UR4, UR9 ;  /* 0x0000000900048c82 */ /* 0x000fe20008000000 */
[----:B------:R-:W-:Y:S02]  /*5630*/  UIADD3 UR9, UPT, UPT, -UR6, URZ, URZ ;  /* 0x000000ff06097290 */ /* 0x000fe4000fffe1ff */
[----:B------:R-:W-:Y:S02]  /*5640*/  @!UP0 USHF.R.U32.HI UR4, URZ, UR41, UR4 ;  /* 0x00000029ff048299 */ /* 0x000fe40008011604 */
[----:B------:R-:W-:Y:S02]  /*5650*/  UIMAD UR10, UR42, UR10, UR6 ;  /* 0x0000000a2a0a72a4 */ /* 0x000fe4000f8e0206 */
[----:B------:R-:W-:Y:S04]  /*5660*/  @!UP0 USEL UR4, UR5, UR4, !UP2 ;  /* 0x0000000405048287 */ /* 0x000fe8000d000000 */
[----:B------:R-:W-:Y:S02]  /*5670*/  @!UP0 UIMAD UR10, UR7, UR10, UR4 ;  /* 0x0000000a070a82a4 */ /* 0x000fe4000f8e0204 */
[----:B------:R-:W-:Y:S02]  /*5680*/  @!UP0 UIADD3 UR11, UPT, UPT, UR11, -UR4, URZ ;  /* 0x800000040b0b8290 */ /* 0x000fe4000fffe0ff */
[----:B------:R-:W-:Y:S02]  /*5690*/  UIMAD UR7, UR43, UR8, UR38 ;  /* 0x000000082b0772a4 */ /* 0x000fe4000f8e0226 */
[----:B------:R-:W-:Y:S02]  /*56a0*/  @!UP0 UIMAD UR6, UR11, UR42, UR5 ;  /* 0x0000002a0b0682a4 */ /* 0x000fe4000f8e0205 */
[----:B------:R-:W-:Y:S01]  /*56b0*/  UIMAD UR4, UR54, UR9, UR37 ;  /* 0x00000009360472a4 */ /* 0x000fe2000f8e0225 */
[----:B------:R-:W-:Y:S02]  /*56c0*/  @!UP0 UMOV UR5, UR10 ;  /* 0x0000000a00058c82 */ /* 0x000fe40008000000 */
[----:B------:R-:W-:Y:S02]  /*56d0*/  UIMAD UR38, UR5, UR43, UR7 ;  /* 0x0000002b052672a4 */ /* 0x000fe4000f8e0207 */
[----:B------:R-:W-:Y:S11]  /*56e0*/  UIMAD UR37, UR6, UR54, UR4 ;  /* 0x00000036062572a4 */ /* 0x000ff6000f8e0204 */
[----:B------:R-:W-:Y:S01]  /*56f0*/  @!UPT UIADD3 URZ, UPT, UPT, URZ, URZ, URZ ;  /* 0x000000fffffff290 */ /* 0x000fe2000fffe0ff */
.L_x_92:
[----:B------:R-:W-:Y:S01]  /*5700*/  UISETP.NE.AND UP0, UPT, UR39, 0x1, UPT ;  /* 0x000000012700788c */ /* 0x000fe2000bf05270 */
[----:B------:R-:W-:Y:S01]  /*5710*/  IADD3 R162, PT, PT, R162, 0x1, RZ ;  /* 0x00000001a2a27810 */ /* 0x000fe20007ffe0ff */
[----:B------:R-:W-:Y:S02]  /*5720*/  UIADD3 UR11, UPT, UPT, UR44, 0x200, URZ ;  /* 0x000002002c0b7890 */ /* 0x000fe4000fffe0ff */
[----:B------:R-:W-:Y:S02]  /*5730*/  USHF.L.U32 UR50, UR16, 0x7, URZ ;  /* 0x0000000710327899 */ /* 0x000fe400080006ff */
[----:B------:R-:W-:Y:S05]  /*5740*/  USHF.L.U32 UR49, UR20, 0x8, URZ ;  /* 0x0000000814317899 */ /* 0x000fea00080006ff */
[----:B------:R-:W2:Y:S01]  /*5750*/  @!UP0 LDCU.128 UR12, c[0x0][0xb10] ;  /* 0x00016200ff0c87ac */ /* 0x000ea20008000c00 */
[----:B------:R-:W3:Y:S01]  /*5760*/  @!UP0 LDCU UR5, c[0x0][0xb0c] ;  /* 0x00016180ff0587ac */ /* 0x000ee20008000800 */
[----:B------:R-:W4:Y:S01]  /*5770*/  @!UP0 LDCU UR10, c[0x0][0xb20] ;  /* 0x00016400ff0a87ac */ /* 0x000f220008000800 */
[----:B--2---:R-:W-:Y:S02]  /*5780*/  UIMAD.WIDE.U32 UR8, UR38, UR12, URZ ;  /* 0x0000000c260872a5 */ /* 0x004fe4000f8e00ff */
[----:B------:R-:W-:Y:S02]  /*5790*/  UIMAD.WIDE.U32 UR6, UR37, UR15, URZ ;  /* 0x0000000f250672a5 */ /* 0x000fe4000f8e00ff */
[----:B------:R-:W-:Y:S03]  /*57a0*/  @!UP0 UISETP.NE.AND UP1, UPT, UR14, 0x1, UPT ;  /* 0x000000010e00888c */ /* 0x000fe6000bf25270 */
[----:B------:R-:W-:Y:S01]  /*57b0*/  @!UP0 UMOV UR4, UR9 ;  /* 0x0000000900048c82 */ /* 0x000fe20008000000 */
[----:B---3--:R-:W-:Y:S02]  /*57c0*/  @!UP0 UISETP.NE.AND UP2, UPT, UR5, 0x1, UPT ;  /* 0x000000010500888c */ /* 0x008fe4000bf45270 */
[----:B------:R-:W-:Y:S01]  /*57d0*/  @!UP0 USHF.R.U32.HI UR4, URZ, UR13, UR4 ;  /* 0x0000000dff048299 */ /* 0x000fe20008011604 */
[----:B------:R-:W-:Y:S02]  /*57e0*/  @!UP0 UMOV UR6, UR7 ;  /* 0x0000000700068c82 */ /* 0x000fe40008000000 */
[----:B----4-:R-:W-:Y:S02]  /*57f0*/  @!UP0 USHF.R.U32.HI UR6, URZ, UR10, UR6 ;  /* 0x0000000aff068299 */ /* 0x010fe40008011606 */
[----:B------:R-:W-:Y:S02]  /*5800*/  @!UP0 USEL UR7, UR38, UR4, !UP2 ;  /* 0x0000000426078287 */ /* 0x000fe4000d000000 */
[----:B------:R-:W-:Y:S04]  /*5810*/  @!UP0 USEL UR6, UR37, UR6, !UP1 ;  /* 0x0000000625068287 */ /* 0x000fe8000c800000 */
[----:B------:R-:W-:Y:S02]  /*5820*/  @!UP0 UIADD3 UR4, UPT, UPT, -UR7, UR6, URZ ;  /* 0x0000000607048290 */ /* 0x000fe4000fffe1ff */
[----:B------:R-:W-:Y:S02]  /*5830*/  @!UP0 UIADD3 UR6, UPT, UPT, UR7, -UR6, URZ ;  /* 0x8000000607068290 */ /* 0x000fe4000fffe0ff */
[----:B------:R-:W-:Y:S02]  /*5840*/  @!UP0 UIMAD UR38, UR4, UR5, UR38 ;  /* 0x00000005042682a4 */ /* 0x000fe4000f8e0226 */
[----:B------:R-:W-:Y:S02]  /*5850*/  @!UP0 UIMAD UR37, UR6, UR14, UR37 ;  /* 0x0000000e062582a4 */ /* 0x000fe4000f8e0225 */
[----:B------:R-:W-:Y:S09]  /*5860*/  ULOP3.LUT UP0, URZ, UR11, 0x1b0, URZ, 0xc0, !UPT ;  /* 0x000001b00bff7892 */ /* 0x000ff2000f80c0ff */
[----:B------:R-:W-:Y:S05]  /*5870*/  BRA.U !UP0, `(.L_x_93) ;  /* 0x0000000108407547 */ /* 0x000fea000b800000 */
[----:B------:R-:W2:Y:S01]  /*5880*/  LDCU.64 UR8, c[0x4][0x88] ;  /* 0x01001100ff0877ac */ /* 0x000ea20008000a00 */
[----:B------:R-:W-:Y:S01]  /*5890*/  MOV R3, 0x0 ;  /* 0x0000000000037802 */ /* 0x000fe20000000f00 */
[----:B------:R-:W-:Y:S02]  /*58a0*/  HFMA2 R12, -RZ, RZ, 0, 5.9604644775390625e-08 ;  /* 0x00000001ff0c7431 */ /* 0x000fe400000001ff */
[----:B------:R-:W-:Y:S02]  /*58b0*/  IMAD.MOV.U32 R8, RZ, RZ, 0x70 ;  /* 0x00000070ff087424 */ /* 0x000fe400078e00ff */
[----:B------:R-:W-:Y:S01]  /*58c0*/  IMAD.MOV.U32 R13, RZ, RZ, RZ ;  /* 0x000000ffff0d7224 */ /* 0x000fe200078e00ff */
[----:B------:R-:W3:Y:S01]  /*58d0*/  LDCU.64 UR6, c[0x4][0x90] ;  /* 0x01001200ff0677ac */ /* 0x000ee20008000a00 */
[----:B------:R-:W4:Y:S01]  /*58e0*/  LDC.64 R2, c[0x4][R3] ;  /* 0x0100000003027b82 */ /* 0x000f220000000a00 */
[----:B------:R-:W1:Y:S01]  /*58f0*/  LDCU.64 UR4, c[0x4][0x8] ;  /* 0x01000100ff0477ac */ /* 0x000e620008000a00 */
[----:B--2---:R-:W-:Y:S01]  /*5900*/  MOV R5, UR9 ;  /* 0x0000000900057c02 */ /* 0x004fe20008000f00 */
[----:B------:R-:W-:Y:S01]  /*5910*/  IMAD.U32 R4, RZ, RZ, UR8 ;  /* 0x00000008ff047e24 */ /* 0x000fe2000f8e00ff */
[----:B---3--:R-:W-:Y:S01]  /*5920*/  MOV R7, UR7 ;  /* 0x0000000700077c02 */ /* 0x008fe20008000f00 */
[----:B------:R-:W-:Y:S01]  /*5930*/  IMAD.U32 R6, RZ, RZ, UR6 ;  /* 0x00000006ff067e24 */ /* 0x000fe2000f8e00ff */
[----:B-1----:R-:W-:Y:S01]  /*5940*/  MOV R11, UR5 ;  /* 0x00000005000b7c02 */ /* 0x002fe20008000f00 */
[----:B------:R-:W-:Y:S02]  /*5950*/  IMAD.U32 R10, RZ, RZ, UR4 ;  /* 0x00000004ff0a7e24 */ /* 0x000fe4000f8e00ff */
[----:B------:R-:W-:Y:S07]  /*5960*/  LEPC R20, `(.L_x_93) ;  /* 0x000000001014794e */ /* 0x000fee0000000000 */
[----:B----45:R-:W-:Y:S05]  /*5970*/  CALL.ABS.NOINC R2 ;  /* 0x0000000002007343 */ /* 0x030fea0003c00000 */
.L_x_93:
[----:B------:R-:W-:Y:S01]  /*5980*/  LOP3.LUT P0, RZ, R173, 0x1b0, RZ, 0xc0, !PT ;  /* 0x000001b0adff7812 */ /* 0x000fe2000780c0ff */
[----:B------:R-:W-:Y:S11]  /*5990*/  BSSY.RECONVERGENT B6, `(.L_x_94) ;  /* 0x0000013000067945 */ /* 0x000ff60003800200 */
[----:B------:R-:W-:Y:S01]  /*59a0*/  @!UPT UIADD3 URZ, UPT, UPT, URZ, URZ, URZ ;  /* 0x000000fffffff290 */ /* 0x000fe2000fffe0ff */
[----:B------:R-:W-:Y:S05]  /*59b0*/  @!P0 BRA `(.L_x_95) ;  /* 0x0000000000408947 */ /* 0x000fea0003800000 */
        /* <DEDUP_REMOVED lines=16> */
.L_x_95:
[----:B------:R-:W-:Y:S05]  /*5ac0*/  BSYNC.RECONVERGENT B6 ;  /* 0x0000000000067941 */ /* 0x000fea0003800200 */
.L_x_94:
[----:B------:R-:W-:Y:S01]  /*5ad0*/  R2UR UR4, R161 ;  /* 0x00000000a10472ca */ /* 0x000fe200000e0000 */
[----:B------:R-:W-:Y:S01]  /*5ae0*/  UISETP.NE.U32.AND UP0, UPT, UR60, URZ, UPT ;  /* 0x000000ff3c00728c */ /* 0x000fe2000bf05070 */
[----:B------:R-:W-:Y:S02]  /*5af0*/  ISETP.NE.U32.AND P4, PT, R156, RZ, PT ;  /* 0x000000ff9c00720c */ /* 0x000fe40003f85070 */
[----:B------:R-:W-:Y:S01]  /*5b00*/  ISETP.NE.U32.AND P2, PT, RZ, UR46, PT ;  /* 0x0000002eff007c0c */ /* 0x000fe2000bf45070 */
[----:B------:R-:W-:Y:S01]  /*5b10*/  UISETP.NE.AND.EX UP1, UPT, UR61, URZ, UPT, UP0 ;  /* 0x000000ff3d00728c */ /* 0x000fe2000bf25300 */
[----:B------:R-:W-:Y:S01]  /*5b20*/  ISETP.NE.AND.EX P4, PT, R157, RZ, PT, P4 ;  /* 0x000000ff9d00720c */ /* 0x000fe20003f85340 */
[----:B------:R-:W-:Y:S01]  /*5b30*/  UPLOP3.LUT UP0, UPT, UPT, UPT, UPT, 0x40, 0x4 ;  /* 0x000000000004789c */ /* 0x000fe20003f0e870 */
[----:B------:R-:W-:Y:S05]  /*5b40*/  ISETP.NE.AND.EX P2, PT, RZ, UR47, PT, P2 ;  /* 0x0000002fff007c0c */ /* 0x000fea000bf45320 */
[----:B------:R-:W-:Y:S06]  /*5b50*/  UISETP.NE.AND UP2, UPT, UR4, URZ, UPT ;  /* 0x000000ff0400728c */ /* 0x000fec000bf45270 */
[----:B------:R-:W-:Y:S05]  /*5b60*/  PLOP3.LUT P1, PT, PT, PT, UP2, 0x80, 0x8 ;  /* 0x000000000008781c */ /* 0x000fea0003f2f028 */
[----:B------:R-:W-:Y:S06]  /*5b70*/  @UP2 UPLOP3.LUT UP0, UPT, UPT, UPT, UP1, 0x80, 0x8 ;  /* 0x000000000008289c */ /* 0x000fec0003f0f010 */
[----:B------:R-:W-:Y:S01]  /*5b80*/  PLOP3.LUT P0, PT, PT, PT, UP0, 0x80, 0x8 ;  /* 0x000000000008781c */ /* 0x000fe20003f0f008 */
[----:B------:R-:W-:Y:S01]  /*5b90*/  @!UPT UIADD3 URZ, UPT, UPT, URZ, URZ, URZ ;  /* 0x000000fffffff290 */ /* 0x000fe2000fffe0ff */
[----:B------:R-:W-:Y:S11]  /*5ba0*/  BRA.U !UP1, `(.L_x_96) ;  /* 0x00000001093c7547 */ /* 0x000ff6000b800000 */
[----:B------:R-:W-:Y:S01]  /*5bb0*/  UISETP.NE.U32.AND UP0, UPT, UR46, URZ, UPT ;  /* 0x000000ff2e00728c */ /* 0x000fe2000bf05070 */
[----:B-1----:R-:W-:Y:S01]  /*5bc0*/  HFMA2 R0, -RZ, RZ, 0, 5.9604644775390625e-08 ;  /* 0x00000001ff007431 */ /* 0x002fe200000001ff */
[----:B------:R-:W1:Y:S01]  /*5bd0*/  LDCU.64 UR8, c[0x0][0x358] ;  /* 0x00006b00ff0877ac */ /* 0x000e620008000a00 */
[----:B------:R-:W-:Y:S01]  /*5be0*/  IMAD.MOV.U32 R158, RZ, RZ, 0x1 ;  /* 0x00000001ff9e7424 */ /* 0x000fe200078e00ff */
[----:B------:R-:W-:Y:S06]  /*5bf0*/  UISETP.NE.AND.EX UP0, UPT, UR47, URZ, UPT, UP0 ;  /* 0x000000ff2f00728c */ /* 0x000fec000bf05300 */
[----:B------:R-:W-:Y:S05]  /*5c00*/  PLOP3.LUT P3, PT, PT, PT, UP0, 0x80, 0x8 ;  /* 0x000000000008781c */ /* 0x000fea0003f6f008 */
[----:B------:R-:W2:Y:S01]  /*5c10*/  @UP0 LDCU.64 UR4, c[0x0][0x888] ;  /* 0x00011100ff0407ac */ /* 0x000ea20008000a00 */
[----:B------:R-:W-:Y:S07]  /*5c20*/  @UP0 UIMAD UR6, UR36, UR60, URZ ;  /* 0x0000003c240602a4 */ /* 0x000fee000f8e02ff */
[----:B------:R-:W-:Y:S01]  /*5c30*/  @!P3 PRMT R158, R0, 0x7610, R158 ;  /* 0x00007610009eb816 */ /* 0x000fe2000000009e */
[----:B--2---:R-:W-:Y:S06]  /*5c40*/  @UP0 UIMAD.WIDE UR4, UR6, 0x4, UR4 ;  /* 0x00000004060408a5 */ /* 0x004fec000f8e0204 */
[----:B------:R-:W-:Y:S01]  /*5c50*/  IMAD.U32 R2, RZ, RZ, UR4 ;  /* 0x00000004ff027e24 */ /* 0x000fe2000f8e00ff */
[----:B------:R-:W-:Y:S04]  /*5c60*/  MOV R3, UR5 ;  /* 0x0000000500037c02 */ /* 0x000fe80008000f00 */
[----:B------:R-:W2:Y:S01]  /*5c70*/  @!UP0 LDCU UR4, c[0x0][0x880] ;  /* 0x00011000ff0487ac */ /* 0x000ea20008000800 */
[----:B-1---5:R3:W5:Y:S02]  /*5c80*/  @P3 LDG.E R73, desc[UR8][R2.64] ;  /* 0x0000000802493981 */ /* 0x022764000c1e1900 */
[----:B--23--:R-:W-:Y:S02]  /*5c90*/  @!P3 IMAD.U32 R73, RZ, RZ, UR4 ;  /* 0x00000004ff49be24 */ /* 0x00cfe4000f8e00ff */
.L_x_96:
[----:B------:R-:W-:Y:S05]  /*5ca0*/  @!P4 BRA `(.L_x_97) ;  /* 0x000000000024c947 */ /* 0x000fea0003800000 */
[----:B------:R-:W-:Y:S01]  /*5cb0*/  ISETP.NE.U32.AND P3, PT, R138, RZ, PT ;  /* 0x000000ff8a00720c */ /* 0x000fe20003f65070 */
[----:B------:R-:W2:Y:S03]  /*5cc0*/  LDCU.64 UR4, c[0x0][0x358] ;  /* 0x00006b00ff0477ac */ /* 0x000ea60008000a00 */
[----:B------:R-:W-:Y:S11]  /*5cd0*/  ISETP.NE.AND.EX P3, PT, R139, RZ, PT, P3 ;  /* 0x000000ff8b00720c */ /* 0x000ff60003f65330 */
[----:B------:R-:W-:Y:S02]  /*5ce0*/  @!UPT UIADD3 URZ, UPT, UPT, URZ, URZ, URZ ;  /* 0x000000fffffff290 */ /* 0x000fe4000fffe0ff */
[----:B------:R-:W3:Y:S01]  /*5cf0*/  @P3 LDC.64 R2, c[0x0][0x8a8] ;  /* 0x00022a00ff023b82 */ /* 0x000ee20000000a00 */
[----:B-1----:R-:W-:Y:S04]  /*5d00*/  @P3 IMAD R0, R156, UR36, RZ ;  /* 0x000000249c003c24 */ /* 0x002fe8000f8e02ff */
[----:B---3--:R-:W-:Y:S05]  /*5d10*/  @P3 IMAD.WIDE R2, R0, 0x4, R2 ;  /* 0x0000000400023825 */ /* 0x008fea00078e0202 */
[----:B--2--5:R2:W5:Y:S02]  /*5d20*/  @P3 LDG.E R70, desc[UR4][R2.64] ;  /* 0x0000000402463981 */ /* 0x024564000c1e1900 */
[----:B--2---:R-:W3:Y:S02]  /*5d30*/  @!P3 LDC R70, c[0x0][0x8a0] ;  /* 0x00022800ff46bb82 */ /* 0x004ee40000000800 */
.L_x_97:
[----:B-----5:R-:W-:Y:S01]  /*5d40*/  FSETP.NEU.AND P4, PT, R73, RZ, PT ;  /* 0x000000ff4900720b */ /* 0x020fe20003f8d000 */
[----:B------:R-:W-:Y:S01]  /*5d50*/  BSSY B1, `(.L_x_98) ;  /* 0x0000047000017945 */ /* 0x000fe20003800000 */
[----:B------:R-:W-:Y:S01]  /*5d60*/  SEL R5, RZ, 0xffffffff, P2 ;  /* 0xffffffffff057807 */ /* 0x000fe20001000000 */
[----:B------:R-:W-:Y:S01]  /*5d70*/  IMAD.MOV.U32 R180, RZ, RZ, 0x1 ;  /* 0x00000001ffb47424 */ /* 0x000fe200078e00ff */
[----:B------:R-:W-:Y:S01]  /*5d80*/  LOP3.LUT P3, RZ, R158, 0xff, RZ, 0xc0, !PT ;  /* 0x000000ff9eff7812 */ /* 0x000fe2000786c0ff */
[----:B------:R-:W-:Y:S01]  /*5d90*/  IMAD R71, R68, 0x100, R69 ;  /* 0x0000010044477824 */ /* 0x000fe200078e0245 */
[----:B-1----:R-:W-:Y:S02]  /*5da0*/  @P1 SEL R0, RZ, 0xffffffff, P4 ;  /* 0xffffffffff001807 */ /* 0x002fe40002000000 */
[----:B------:R-:W-:Y:S02]  /*5db0*/  CS2R R154, SRZ ;  /* 0x00000000009a7805 */ /* 0x000fe4000001ff00 */
[----:B------:R-:W-:Y:S02]  /*5dc0*/  LEA R3, R166, UR44, 0x3 ;  /* 0x0000002ca6037c11 */ /* 0x000fe4000f8e18ff */
[----:B------:R-:W-:Y:S02]  /*5dd0*/  CS2R R152, SRZ ;  /* 0x0000000000987805 */ /* 0x000fe4000001ff00 */
[----:B------:R-:W-:Y:S02]  /*5de0*/  @P0 SEL R0, R5, R0, !P3 ;  /* 0x0000000005000207 */ /* 0x000fe40005800000 */
[----:B------:R-:W-:Y:S02]  /*5df0*/  CS2R R150, SRZ ;  /* 0x0000000000967805 */ /* 0x000fe4000001ff00 */
[----:B------:R-:W-:Y:S02]  /*5e00*/  LEA R177, R68, UR44, 0x3 ;  /* 0x0000002c44b17c11 */ /* 0x000fe4000f8e18ff */
[----:B------:R-:W-:Y:S02]  /*5e10*/  CS2R R148, SRZ ;  /* 0x0000000000947805 */ /* 0x000fe4000001ff00 */
[----:B------:R-:W-:Y:S02]  /*5e20*/  @P1 LOP3.LUT R0, R0, 0x1, RZ, 0xc0, !PT ;  /* 0x0000000100001812 */ /* 0x000fe400078ec0ff */
[----:B------:R-:W-:Y:S02]  /*5e30*/  CS2R R146, SRZ ;  /* 0x0000000000927805 */ /* 0x000fe4000001ff00 */
[----:B------:R-:W-:Y:S02]  /*5e40*/  SHF.L.U32 R4, R168, 0x1f, RZ ;  /* 0x0000001fa8047819 */ /* 0x000fe400000006ff */
[----:B------:R-:W-:Y:S02]  /*5e50*/  CS2R R144, SRZ ;  /* 0x0000000000907805 */ /* 0x000fe4000001ff00 */
[----:B------:R-:W-:Y:S02]  /*5e60*/  ISETP.NE.U32.OR P6, PT, R0, 0x1, !P1 ;  /* 0x000000010000780c */ /* 0x000fe40004fc5470 */
[----:B------:R-:W-:Y:S02]  /*5e70*/  CS2R R142, SRZ ;  /* 0x00000000008e7805 */ /* 0x000fe4000001ff00 */
[----:B------:R-:W-:Y:S02]  /*5e80*/  PLOP3.LUT P2, PT, PT, PT, UP1, 0x80, 0x8 ;  /* 0x000000000008781c */ /* 0x000fe40003f4f018 */
[----:B------:R-:W-:Y:S02]  /*5e90*/  CS2R R140, SRZ ;  /* 0x00000000008c7805 */ /* 0x000fe4000001ff00 */
[----:B------:R-:W-:Y:S02]  /*5ea0*/  SEL R0, RZ, 0xffffffff, P4 ;  /* 0xffffffffff007807 */ /* 0x000fe40002000000 */
[----:B------:R-:W-:Y:S03]  /*5eb0*/  P2R R189, PR, RZ, 0x40 ;  /* 0x00000040ffbd7803 */ /* 0x000fe60000000000 */
[----:B------:R-:W-:Y:S04]  /*5ec0*/  @P6 SHF.L.U32 R2, R165, 0x1f, RZ ;  /* 0x0000001fa5026819 */ /* 0x000fe800000006ff */
[----:B------:R-:W-:Y:S01]  /*5ed0*/  @P2 SEL R0, R5, R0, !P3 ;  /* 0x0000000005002207 */ /* 0x000fe20005800000 */
[----:B------:R-:W1:Y:S03]  /*5ee0*/  @P6 SYNCS.PHASECHK.TRANS64.TRYWAIT P1, [R3+URZ+0x70], R2 ;  /* 0x00007002030065a7 */ /* 0x000e6600080211ff */
[----:B------:R-:W-:Y:S04]  /*5ef0*/  LOP3.LUT R0, R0, 0x1, RZ, 0xc0, !PT ;  /* 0x0000000100007812 */ /* 0x000fe800078ec0ff */
[----:B------:R-:W-:Y:S04]  /*5f00*/  ISETP.NE.U32.AND P5, PT, R0, 0x1, PT ;  /* 0x000000010000780c */ /* 0x000fe80003fa5070 */
[----:B------:R-:W-:Y:S01]  /*5f10*/  P2R R181, PR, RZ, 0x20 ;  /* 0x00000020ffb57803 */ /* 0x000fe20000000000 */
[----:B------:R2:W4:Y:S01]  /*5f20*/  SYNCS.PHASECHK.TRANS64.TRYWAIT P0, [R177+URZ+0xe0], R4 ;  /* 0x0000e004b10075a7 */ /* 0x00052200080011ff */
[----:B-1----:R-:W-:Y:S01]  /*5f30*/  @P6 SEL R180, RZ, 0x1, !P1 ;  /* 0x00000001ffb46807 */ /* 0x002fe20004800000 */
[----:B--2---:R-:W-:Y:S06]  /*5f40*/  @!P6 BRA `(.L_x_99) ;  /* 0x00000000009ce947 */ /* 0x004fec0003800000 */
[----:B------:R-:W-:Y:S01]  /*5f50*/  @P5 IMAD R7, R166, 0x2000, R171 ;  /* 0x00002000a6075824 */ /* 0x000fe200078e02ab */
[----:B------:R-:W1:Y:S01]  /*5f60*/  S2R R0, SR_CgaCtaId ;  /* 0x0000000000007919 */ /* 0x000e620000008800 */
[----:B------:R-:W-:Y:S01]  /*5f70*/  ISETP.NE.AND P1, PT, R180, RZ, PT ;  /* 0x000000ffb400720c */ /* 0x000fe20003f25270 */
[----:B------:R-:W-:Y:S01]  /*5f80*/  BSSY B0, `(.L_x_100) ;  /* 0x0000010000007945 */ /* 0x000fe20003800000 */
[--C-:B------:R-:W-:Y:S01]  /*5f90*/  @P5 IMAD R8, R172, -0x10, R7.reuse ;  /* 0xfffffff0ac085824 */ /* 0x100fe200078e0207 */
[----:B------:R-:W-:Y:S01]  /*5fa0*/  CS2R R142, SRZ ;  /* 0x00000000008e7805 */ /* 0x000fe2000001ff00 */
[----:B------:R-:W-:Y:S01]  /*5fb0*/  @P5 IMAD R6, R170, -0x10, R7 ;  /* 0xfffffff0aa065824 */ /* 0x000fe200078e0207 */
[----:B------:R-:W-:Y:S01]  /*5fc0*/  CS2R R140, SRZ ;  /* 0x00000000008c7805 */ /* 0x000fe2000001ff00 */
[----:B------:R-:W-:Y:S01]  /*5fd0*/  @P5 IMAD R5, R169, 0x10, R8 ;  /* 0x00000010a9055824 */ /* 0x000fe200078e0208 */
[----:B------:R-:W-:Y:S02]  /*5fe0*/  CS2R R150, SRZ ;  /* 0x0000000000967805 */ /* 0x000fe4000001ff00 */
[----:B------:R-:W-:Y:S02]  /*5ff0*/  CS2R R148, SRZ ;  /* 0x0000000000947805 */ /* 0x000fe4000001ff00 */
[----:B------:R-:W-:Y:S02]  /*6000*/  CS2R R146, SRZ ;  /* 0x0000000000927805 */ /* 0x000fe4000001ff00 */
[----:B------:R-:W-:Y:S02]  /*6010*/  CS2R R144, SRZ ;  /* 0x0000000000907805 */ /* 0x000fe4000001ff00 */
[----:B------:R-:W-:Y:S02]  /*6020*/  CS2R R154, SRZ ;  /* 0x00000000009a7805 */ /* 0x000fe4000001ff00 */
[----:B------:R-:W-:Y:S01]  /*6030*/  CS2R R152, SRZ ;  /* 0x0000000000987805 */ /* 0x000fe2000001ff00 */
[----:B------:R-:W-:Y:S06]  /*6040*/  @P1 BRA `(.L_x_101) ;  /* 0x00000000000c1947 */ /* 0x000fec0003800000 */
[----:B------:R-:W-:Y:S04]  /*6050*/  SHF.L.U32 R2, R165, 0x1f, RZ ;  /* 0x0000001fa5027819 */ /* 0x000fe800000006ff */
[----:B------:R-:W2:Y:S02]  /*6060*/  SYNCS.PHASECHK.TRANS64.TRYWAIT P1, [R3+URZ+0x70], R2 ;  /* 0x00007002030075a7 */ /* 0x000ea400080211ff */
[----:B--2---:R-:W-:Y:S05]  /*6070*/  @!P1 BRA `(.L_x_102) ;  /* 0x0000006000809947 */ /* 0x004fea0003800000 */
.L_x_101:
[----:B------:R-:W-:Y:S05]  /*6080*/  BSYNC B0 ;  /* 0x0000000000007941 */ /* 0x000fea0003800000 */
.L_x_100:
[----:B------:R-:W-:Y:S01]  /*6090*/  ISETP.NE.AND P1, PT, R181, RZ, PT ;  /* 0x000000ffb500720c */ /* 0x000fe20003f25270 */
[----:B--2---:R-:W-:Y:S02]  /*60a0*/  VIADD R3, R3, 0x90 ;  /* 0x0000009003037836 */ /* 0x004fe40000000000 */
[----:B------:R-:W-:Y:S03]  /*60b0*/  VIADD R166, R166, 0x1 ;  /* 0x00000001a6a67836 */ /* 0x000fe60000000000 */
[----:B-1----:R-:W-:Y:S07]  /*60c0*/  PRMT R0, R0, 0x654, R3 ;  /* 0x0000065400007816 */ /* 0x002fee0000000003 */
[----:B------:R1:W2:Y:S04]  /*60d0*/  @P1 LDS.128 R140, [R7] ;  /* 0x00000000078c1984 */ /* 0x0002a80000000c00 */
[----:B------:R1:W1:Y:S04]  /*60e0*/  @P1 LDS.128 R148, [R6+0x20] ;  /* 0x0000200006941984 */ /* 0x0002680000000c00 */
[----:B------:R1:W1:Y:S04]  /*60f0*/  @P1 LDS.128 R144, [R8+0x10] ;  /* 0x0000100008901984 */ /* 0x0002680000000c00 */
[----:B------:R1:W1:Y:S01]  /*6100*/  @P1 LDS.128 R152, [R5+0x10] ;  /* 0x0000100005981984 */ /* 0x0002620000000c00 */
[C---:B------:R-:W-:Y:S01]  /*6110*/  ISETP.NE.AND P1, PT, R166.reuse, 0x4, PT ;  /* 0x00000004a600780c */ /* 0x040fe20003f25270 */
[----:B------:R-:W-:Y:S01]  /*6120*/  @!PT LDS RZ, [RZ] ;  /* 0x00000000fffff984 */ /* 0x000fe20000000800 */
[----:B------:R-:W-:Y:S01]  /*6130*/  @!PT LDS RZ, [RZ] ;  /* 0x00000000fffff984 */ /* 0x000fe20000000800 */
[----:B------:R-:W-:Y:S01]  /*6140*/  @!PT LDS RZ, [RZ] ;  /* 0x00000000fffff984 */ /* 0x000fe20000000800 */
[----:B------:R-:W-:Y:S01]  /*6150*/  @!PT LDS RZ, [RZ] ;  /* 0x00000000fffff984 */ /* 0x000fe20000000800 */
[----:B------:R5:W-:Y:S06]  /*6160*/  MEMBAR.ALL.CTA ;  /* 0x0000000000007992 */ /* 0x000bec0000008000 */
[----:B-----5:R-:W5:Y:S01]  /*6170*/  FENCE.VIEW.ASYNC.S ;  /* 0x00000000000073c6 */ /* 0x020f620000000000 */
[----:B------:R-:W-:Y:S01]  /*6180*/  SEL R166, R166, RZ, P1 ;  /* 0x000000ffa6a67207 */ /* 0x000fe20000800000 */
[----:B-----5:R5:W-:Y:S02]  /*6190*/  SYNCS.ARRIVE.TRANS64.RED.A1T0 RZ, [R0+URZ], RZ ;  /* 0x000000ff00ff79a7 */ /* 0x020be400081004ff */
[----:B-----5:R-:W-:Y:S04]  /*61a0*/  SEL R0, RZ, 0x1, P1 ;  /* 0x00000001ff007807 */ /* 0x020fe80000800000 */
[----:B--2---:R-:W-:Y:S02]  /*61b0*/  LOP3.LUT R165, R165, R0, RZ, 0x3c, !PT ;  /* 0x00000000a5a57212 */ /* 0x004fe400078e3cff */
.L_x_99:
[----:B------:R-:W-:Y:S05]  /*61c0*/  BSYNC B1 ;  /* 0x0000000000017941 */ /* 0x000fea0003800000 */
.L_x_98:
[----:B------:R-:W-:Y:S04]  /*61d0*/  SHF.R.U32.HI R0, RZ, 0x15, R71 ;  /* 0x00000015ff007819 */ /* 0x000fe80000011647 */
[----:B------:R-:W-:Y:S01]  /*61e0*/  LOP3.LUT P1, RZ, R0, 0x3, R159, 0x48, !PT ;  /* 0x0000000300ff7812 */ /* 0x000fe2000782489f */
[----:B------:R-:W-:Y:S01]  /*61f0*/  @!UPT UIADD3 URZ, UPT, UPT, URZ, URZ, URZ ;  /* 0x000000fffffff290 */ /* 0x000fe2000fffe0ff */
[----:B----4-:R-:W-:Y:S11]  /*6200*/  @P0 BRA `(.L_x_103) ;  /* 0x0000000000080947 */ /* 0x010ff60003800000 */
[----:B------:R-:W2:Y:S02]  /*6210*/  SYNCS.PHASECHK.TRANS64.TRYWAIT P0, [R177+URZ+0xe0], R4 ;  /* 0x0000e004b10075a7 */ /* 0x000ea400080011ff */
[----:B--2---:R-:W-:Y:S05]  /*6220*/  @!P0 BRA `(.L_x_104) ;  /* 0x0000006000288947 */ /* 0x004fea0003800000 */
.L_x_103:
[----:B------:R-:W-:Y:S04]  /*6230*/  BSSY.RECONVERGENT B6, `(.L_x_105) ;  /* 0x0000012000067945 */ /* 0x000fe80003800200 */
[----:B------:R-:W-:Y:S05]  /*6240*/  @!P1 BRA `(.L_x_106) ;  /* 0x0000000000409947 */ /* 0x000fea0003800000 */
[----:B------:R-:W4:Y:S01]  /*6250*/  LDCU.64 UR8, c[0x4][0x78] ;  /* 0x01000f00ff0877ac */ /* 0x000f220008000a00 */
[----:B------:R-:W-:Y:S01]  /*6260*/  MOV R3, 0x0 ;  /* 0x0000000000037802 */ /* 0x000fe20000000f00 */
[----:B------:R-:W-:Y:S02]  /*6270*/  HFMA2 R12, -RZ, RZ, 0, 5.9604644775390625e-08 ;  /* 0x00000001ff0c7431 */ /* 0x000fe400000001ff */
[----:B-1----:R-:W-:Y:S02]  /*6280*/  IMAD.MOV.U32 R8, RZ, RZ, 0x192 ;  /* 0x00000192ff087424 */ /* 0x002fe400078e00ff */
[----:B------:R-:W-:Y:S01]  /*6290*/  IMAD.MOV.U32 R13, RZ, RZ, RZ ;  /* 0x000000ffff0d7224 */ /* 0x000fe200078e00ff */
[----:B------:R-:W1:Y:S01]  /*62a0*/  LDCU.64 UR6, c[0x4][0x80] ;  /* 0x01001000ff0677ac */ /* 0x000e620008000a00 */
[----:B------:R-:W3:Y:S01]  /*62b0*/  LDC.64 R2, c[0x4][R3] ;  /* 0x0100000003027b82 */ /* 0x000ee20000000a00 */
[----:B------:R-:W5:Y:S01]  /*62c0*/  LDCU.64 UR4, c[0x4][0x18] ;  /* 0x01000300ff0477ac */ /* 0x000f620008000a00 */
[----:B----4-:R-:W-:Y:S01]  /*62d0*/  MOV R5, UR9 ;  /* 0x0000000900057c02 */ /* 0x010fe20008000f00 */
[----:B--2---:R-:W-:Y:S01]  /*62e0*/  IMAD.U32 R4, RZ, RZ, UR8 ;  /* 0x00000008ff047e24 */ /* 0x004fe2000f8e00ff */
[----:B-1----:R-:W-:Y:S01]  /*62f0*/  MOV R7, UR7 ;  /* 0x0000000700077c02 */ /* 0x002fe20008000f00 */
[----:B------:R-:W-:Y:S01]  /*6300*/  IMAD.U32 R6, RZ, RZ, UR6 ;  /* 0x00000006ff067e24 */ /* 0x000fe2000f8e00ff */
[----:B-----5:R-:W-:Y:S01]  /*6310*/  MOV R11, UR5 ;  /* 0x00000005000b7c02 */ /* 0x020fe20008000f00 */
[----:B------:R-:W-:Y:S02]  /*6320*/  IMAD.U32 R10, RZ, RZ, UR4 ;  /* 0x00000004ff0a7e24 */ /* 0x000fe4000f8e00ff */
[----:B------:R-:W-:Y:S07]  /*6330*/  LEPC R20, `(.L_x_106) ;  /* 0x000000001014794e */ /* 0x000fee0000000000 */
[----:B---3--:R-:W-:Y:S05]  /*6340*/  CALL.ABS.NOINC R2 ;  /* 0x0000000002007343 */ /* 0x008fea0003c00000 */
.L_x_106:
[----:B------:R-:W-:Y:S05]  /*6350*/  BSYNC.RECONVERGENT B6 ;  /* 0x0000000000067941 */ /* 0x000fea0003800200 */
.L_x_105:
[-C--:B------:R-:W-:Y:S01]  /*6360*/  F2FP.F16.E5M2.UNPACK_B R74, R140.reuse ;  /* 0x0000008cff4a723e */ /* 0x080fe200020004ff */
[----:B------:R-:W-:Y:S05]  /*6370*/  WARPSYNC.ALL ;  /* 0x0000000000007948 */ /* 0x000fea0003800000 */
[----:B------:R-:W-:Y:S01]  /*6380*/  R2UR UR4, R71 ;  /* 0x00000000470472ca */ /* 0x000fe200000e0000 */
[--C-:B------:R-:W-:Y:S01]  /*6390*/  HADD2.F32 R72, -RZ, R74.reuse.H0_H0 ;  /* 0x2000004aff487230 */ /* 0x100fe20000004100 */
[----:B------:R-:W-:Y:S01]  /*63a0*/  F2FP.F16.E5M2.UNPACK_B R76, R140.H1 ;  /* 0x0000008cff4c723e */ /* 0x000fe200030004ff */
[----:B------:R-:W-:Y:S01]  /*63b0*/  HADD2.F32 R75, -RZ, R74.H1_H1 ;  /* 0x3000004aff4b7230 */ /* 0x000fe20000004100 */
[-C--:B------:R-:W-:Y:S01]  /*63c0*/  F2FP.F16.E5M2.UNPACK_B R78, R141.reuse ;  /* 0x0000008dff4e723e */ /* 0x080fe200020004ff */
[----:B------:R-:W-:Y:S01]  /*63d0*/  BSSY.RECONVERGENT B0, `(.L_x_107) ;  /* 0x000011d000007945 */ /* 0x000fe20003800200 */
[----:B------:R-:W-:Y:S01]  /*63e0*/  F2FP.F16.E5M2.UNPACK_B R80, R141.H1 ;  /* 0x0000008dff50723e */ /* 0x000fe200030004ff */
[----:B------:R-:W-:Y:S01]  /*63f0*/  HADD2.F32 R74, -RZ, R76.H0_H0 ;  /* 0x2000004cff4a7230 */ /* 0x000fe20000004100 */
[-C--:B------:R-:W-:Y:S01]  /*6400*/  F2FP.F16.E5M2.UNPACK_B R82, R142.reuse ;  /* 0x0000008eff52723e */ /* 0x080fe200020004ff */
[--C-:B------:R-:W-:Y:S01]  /*6410*/  HADD2.F32 R77, -RZ, R78.reuse.H0_H0 ;  /* 0x2000004eff4d7230 */ /* 0x100fe20000004100 */
[----:B------:R-:W-:Y:S01]  /*6420*/  F2FP.F16.E5M2.UNPACK_B R84, R142.H1 ;  /* 0x0000008eff54723e */ /* 0x000fe200030004ff */
[----:B------:R-:W-:Y:S01]  /*6430*/  HADD2.F32 R78, -RZ, R78.H1_H1 ;  /* 0x3000004eff4e7230 */ /* 0x000fe20000004100 */
[-C--:B------:R-:W-:Y:S01]  /*6440*/  F2FP.F16.E5M2.UNPACK_B R86, R143.reuse ;  /* 0x0000008fff56723e */ /* 0x080fe200020004ff */
[----:B-12---:R-:W3:Y:S01]  /*6450*/  LDTM.x64 R4, tmem[UR4] ;  /* 0x00000004000479ee */ /* 0x006ee20008340000 */
[----:B------:R-:W-:Y:S01]  /*6460*/  F2FP.F16.E5M2.UNPACK_B R88, R143.H1 ;  /* 0x0000008fff58723e */ /* 0x000fe200030004ff */
[----:B------:R-:W-:Y:S01]  /*6470*/  HADD2.F32 R76, -RZ, R76.H1_H1 ;  /* 0x3000004cff4c7230 */ /* 0x000fe20000004100 */
[-C--:B------:R-:W-:Y:S01]  /*6480*/  F2FP.F16.E5M2.UNPACK_B R90, R144.reuse ;  /* 0x00000090ff5a723e */ /* 0x080fe200020004ff */
[----:B------:R-:W-:Y:S01]  /*6490*/  HADD2.F32 R79, -RZ, R80.H0_H0 ;  /* 0x20000050ff4f7230 */ /* 0x000fe20000004100 */
[----:B------:R-:W-:Y:S01]  /*64a0*/  F2FP.F16.E5M2.UNPACK_B R92, R144.H1 ;  /* 0x00000090ff5c723e */ /* 0x000fe200030004ff */
[--C-:B------:R-:W-:Y:S01]  /*64b0*/  HADD2.F32 R81, -RZ, R82.reuse.H0_H0 ;  /* 0x20000052ff517230 */ /* 0x100fe20000004100 */
[----:B------:R-:W-:Y:S01]  /*64c0*/  SHF.L.U32 R182, R164, 0x4, RZ ;  /* 0x00000004a4b67819 */ /* 0x000fe200000006ff */
[----:B------:R-:W-:Y:S01]  /*64d0*/  HADD2.F32 R82, -RZ, R82.H1_H1 ;  /* 0x30000052ff527230 */ /* 0x000fe20000004100 */
[----:B------:R-:W-:Y:S01]  /*64e0*/  SHF.L.U32 R188, R163, 0x4, RZ ;  /* 0x00000004a3bc7819 */ /* 0x000fe200000006ff */
[--C-:B------:R-:W-:Y:S01]  /*64f0*/  HADD2.F32 R85, -RZ, R86.reuse.H0_H0 ;  /* 0x20000056ff557230 */ /* 0x100fe20000004100 */
[----:B------:R-:W-:Y:S01]  /*6500*/  IADD3 R176, PT, PT, R171, R182, RZ ;  /* 0x000000b6abb07210 */ /* 0x000fe20007ffe0ff */
[----:B------:R-:W-:Y:S01]  /*6510*/  HADD2.F32 R86, -RZ, R86.H1_H1 ;  /* 0x30000056ff567230 */ /* 0x000fe20000004100 */
[----:B------:R-:W-:Y:S01]  /*6520*/  SHF.L.U32 R183, R169, 0x4, RZ ;  /* 0x00000004a9b77819 */ /* 0x000fe200000006ff */
[--C-:B------:R-:W-:Y:S01]  /*6530*/  HADD2.F32 R89, -RZ, R90.reuse.H0_H0 ;  /* 0x2000005aff597230 */ /* 0x100fe20000004100 */
[----:B------:R-:W-:Y:S01]  /*6540*/  F2FP.F16.E5M2.UNPACK_B R94, R145 ;  /* 0x00000091ff5e723e */ /* 0x000fe200020004ff */
[----:B------:R-:W-:Y:S01]  /*6550*/  HADD2.F32 R90, -RZ, R90.H1_H1 ;  /* 0x3000005aff5a7230 */ /* 0x000fe20000004100 */
[----:B------:R-:W-:Y:S01]  /*6560*/  IADD3 R178, PT, PT, R183, R176, RZ ;  /* 0x000000b0b7b27210 */ /* 0x000fe20007ffe0ff */
[----:B------:R-:W-:Y:S01]  /*6570*/  HADD2.F32 R80, -RZ, R80.H1_H1 ;  /* 0x30000050ff507230 */ /* 0x000fe20000004100 */
[----:B------:R-:W-:Y:S01]  /*6580*/  F2FP.F16.E5M2.UNPACK_B R98, R146 ;  /* 0x00000092ff62723e */ /* 0x000fe200020004ff */
[--C-:B------:R-:W-:Y:S01]  /*6590*/  HADD2.F32 R93, -RZ, R94.reuse.H0_H0 ;  /* 0x2000005eff5d7230 */ /* 0x100fe20000004100 */
[----:B------:R-:W-:Y:S01]  /*65a0*/  F2FP.F16.E5M2.UNPACK_B R102, R147 ;  /* 0x00000093ff66723e */ /* 0x000fe200020004ff */
[----:B------:R-:W-:Y:S01]  /*65b0*/  HADD2.F32 R94, -RZ, R94.H1_H1 ;  /* 0x3000005eff5e7230 */ /* 0x000fe20000004100 */
[----:B------:R-:W-:Y:S01]  /*65c0*/  F2FP.F16.E5M2.UNPACK_B R106, R148 ;  /* 0x00000094ff6a723e */ /* 0x000fe200020004ff */
[C---:B---3--:R-:W-:Y:S01]  /*65d0*/  FMUL R0, R70.reuse, R4 ;  /* 0x0000000446007220 */ /* 0x048fe20000400000 */
[C---:B------:R-:W-:Y:S01]  /*65e0*/  FMUL R2, R70.reuse, R5 ;  /* 0x0000000546027220 */ /* 0x040fe20000400000 */
[C---:B------:R-:W-:Y:S01]  /*65f0*/  FMUL R4, R70.reuse, R8 ;  /* 0x0000000846047220 */ /* 0x040fe20000400000 */
[C---:B------:R-:W-:Y:S01]  /*6600*/  FMUL R5, R70.reuse, R9 ;  /* 0x0000000946057220 */ /* 0x040fe20000400000 */
[C---:B------:R-:W-:Y:S01]  /*6610*/  FFMA R0, R73.reuse, R72, R0 ;  /* 0x0000004849007223 */ /* 0x040fe20000000000 */
[C---:B------:R-:W-:Y:S01]  /*6620*/  FFMA R2, R73.reuse, R75, R2 ;  /* 0x0000004b49027223 */ /* 0x040fe20000000002 */
[C---:B------:R-:W-:Y:S01]  /*6630*/  FMUL R8, R70.reuse, R12 ;  /* 0x0000000c46087220 */ /* 0x040fe20000400000 */
[C---:B------:R-:W-:Y:S01]  /*6640*/  FMUL R9, R70.reuse, R13 ;  /* 0x0000000d46097220 */ /* 0x040fe20000400000 */
[C---:B------:R-:W-:Y:S01]  /*6650*/  FMUL R12, R70.reuse, R16 ;  /* 0x00000010460c7220 */ /* 0x040fe20000400000 */
[C---:B------:R-:W-:Y:S01]  /*6660*/  FMUL R13, R70.reuse, R17 ;  /* 0x00000011460d7220 */ /* 0x040fe20000400000 */
[C---:B------:R-:W-:Y:S01]  /*6670*/  FMUL R16, R70.reuse, R20 ;  /* 0x0000001446107220 */ /* 0x040fe20000400000 */
[C---:B------:R-:W-:Y:S01]  /*6680*/  FMUL R17, R70.reuse, R21 ;  /* 0x0000001546117220 */ /* 0x040fe20000400000 */
[C---:B------:R-:W-:Y:S01]  /*6690*/  FMUL R20, R70.reuse, R24 ;  /* 0x0000001846147220 */ /* 0x040fe20000400000 */
[C---:B------:R-:W-:Y:S01]  /*66a0*/  FMUL R21, R70.reuse, R25 ;  /* 0x0000001946157220 */ /* 0x040fe20000400000 */
[--C-:B------:R-:W-:Y:S02]  /*66b0*/  HADD2.F32 R97, -RZ, R98.reuse.H0_H0 ;  /* 0x20000062ff617230 */ /* 0x100fe40000004100 */
[C---:B------:R-:W-:Y:S01]  /*66c0*/  FMUL R24, R70.reuse, R28 ;  /* 0x0000001c46187220 */ /* 0x040fe20000400000 */
[----:B------:R-:W-:Y:S02]  /*66d0*/  HADD2.F32 R98, -RZ, R98.H1_H1 ;  /* 0x30000062ff627230 */ /* 0x000fe40000004100 */
[C---:B------:R-:W-:Y:S01]  /*66e0*/  FMUL R25, R70.reuse, R29 ;  /* 0x0000001d46197220 */ /* 0x040fe20000400000 */
[--C-:B------:R-:W-:Y:S02]  /*66f0*/  HADD2.F32 R101, -RZ, R102.reuse.H0_H0 ;  /* 0x20000066ff657230 */ /* 0x100fe40000004100 */
[C---:B------:R-:W-:Y:S01]  /*6700*/  FMUL R28, R70.reuse, R32 ;  /* 0x00000020461c7220 */ /* 0x040fe20000400000 */
[----:B------:R-:W-:Y:S02]  /*6710*/  HADD2.F32 R102, -RZ, R102.H1_H1 ;  /* 0x30000066ff667230 */ /* 0x000fe40000004100 */
[C---:B------:R-:W-:Y:S01]  /*6720*/  FMUL R29, R70.reuse, R33 ;  /* 0x00000021461d7220 */ /* 0x040fe20000400000 */
[--C-:B------:R-:W-:Y:S02]  /*6730*/  HADD2.F32 R105, -RZ, R106.reuse.H0_H0 ;  /* 0x2000006aff697230 */ /* 0x100fe40000004100 */
[C---:B------:R-:W-:Y:S01]  /*6740*/  FMUL R32, R70.reuse, R36 ;  /* 0x0000002446207220 */ /* 0x040fe20000400000 */
[----:B------:R-:W-:Y:S01]  /*6750*/  F2FP.F16.E5M2.UNPACK_B R96, R145.H1 ;  /* 0x00000091ff60723e */ /* 0x000fe200030004ff */
[----:B------:R-:W-:Y:S02]  /*6760*/  HADD2.F32 R106, -RZ, R106.H1_H1 ;  /* 0x3000006aff6a7230 */ /* 0x000fe40000004100 */
[C---:B------:R-:W-:Y:S01]  /*6770*/  FMUL R33, R70.reuse, R37 ;  /* 0x0000002546217220 */ /* 0x040fe20000400000 */
[C---:B------:R-:W-:Y:S01]  /*6780*/  FMUL R36, R70.reuse, R40 ;  /* 0x0000002846247220 */ /* 0x040fe20000400000 */
[----:B------:R-:W-:Y:S01]  /*6790*/  F2FP.F16.E5M2.UNPACK_B R100, R146.H1 ;  /* 0x00000092ff64723e */ /* 0x000fe200030004ff */
        /* <DEDUP_REMOVED lines=8> */
[----:B------:R-:W-:Y:S01]  /*6820*/  F2FP.F16.E5M2.UNPACK_B R110, R149 ;  /* 0x00000095ff6e723e */ /* 0x000fe200020004ff */
[C---:B------:R-:W-:Y:S01]  /*6830*/  FMUL R49, R70.reuse, R53 ;  /* 0x0000003546317220 */ /* 0x040fe20000400000 */
[C---:B------:R-:W-:Y:S01]  /*6840*/  FMUL R52, R70.reuse, R56 ;  /* 0x0000003846347220 */ /* 0x040fe20000400000 */
[----:B------:R-:W-:Y:S01]  /*6850*/  F2FP.F16.E5M2.UNPACK_B R112, R149.H1 ;  /* 0x00000095ff70723e */ /* 0x000fe200030004ff */
[C---:B------:R-:W-:Y:S01]  /*6860*/  FMUL R53, R70.reuse, R57 ;  /* 0x0000003946357220 */ /* 0x040fe20000400000 */
[--C-:B------:R-:W-:Y:S02]  /*6870*/  HADD2.F32 R109, -RZ, R110.reuse.H0_H0 ;  /* 0x2000006eff6d7230 */ /* 0x100fe40000004100 */
[C---:B------:R-:W-:Y:S01]  /*6880*/  FMUL R56, R70.reuse, R60 ;  /* 0x0000003c46387220 */ /* 0x040fe20000400000 */
[----:B------:R-:W-:Y:S01]  /*6890*/  F2FP.F16.E5M2.UNPACK_B R114, R150 ;  /* 0x00000096ff72723e */ /* 0x000fe200020004ff */
[----:B------:R-:W-:Y:S02]  /*68a0*/  HADD2.F32 R110, -RZ, R110.H1_H1 ;  /* 0x3000006eff6e7230 */ /* 0x000fe40000004100 */
[C---:B------:R-:W-:Y:S01]  /*68b0*/  FMUL R57, R70.reuse, R61 ;  /* 0x0000003d46397220 */ /* 0x040fe20000400000 */
[C---:B------:R-:W-:Y:S01]  /*68c0*/  FMUL R60, R70.reuse, R64 ;  /* 0x00000040463c7220 */ /* 0x040fe20000400000 */
[----:B------:R-:W-:Y:S01]  /*68d0*/  F2FP.F16.E5M2.UNPACK_B R116, R150.H1 ;  /* 0x00000096ff74723e */ /* 0x000fe200030004ff */
[--C-:B------:R-:W-:Y:S02]  /*68e0*/  HADD2.F32 R113, -RZ, R114.reuse.H0_H0 ;  /* 0x20000072ff717230 */ /* 0x100fe40000004100 */
[C---:B------:R-:W-:Y:S01]  /*68f0*/  FMUL R61, R70.reuse, R65 ;  /* 0x00000041463d7220 */ /* 0x040fe20000400000 */
[----:B------:R-:W-:Y:S02]  /*6900*/  HADD2.F32 R114, -RZ, R114.H1_H1 ;  /* 0x30000072ff727230 */ /* 0x000fe40000004100 */
[C---:B------:R-:W-:Y:S01]  /*6910*/  FMUL R3, R70.reuse, R6 ;  /* 0x0000000646037220 */ /* 0x040fe20000400000 */
[----:B------:R-:W-:Y:S01]  /*6920*/  F2FP.F16.E5M2.UNPACK_B R118, R151 ;  /* 0x00000097ff76723e */ /* 0x000fe200020004ff */
[C---:B------:R-:W-:Y:S01]  /*6930*/  FMUL R7, R70.reuse, R7 ;  /* 0x0000000746077220 */ /* 0x040fe20000400000 */
[C---:B------:R-:W-:Y:S01]  /*6940*/  FMUL R6, R70.reuse, R10 ;  /* 0x0000000a46067220 */ /* 0x040fe20000400000 */
[----:B------:R-:W-:Y:S01]  /*6950*/  F2FP.F16.E5M2.UNPACK_B R120, R151.H1 ;  /* 0x00000097ff78723e */ /* 0x000fe200030004ff */
[C---:B------:R-:W-:Y:S01]  /*6960*/  FFMA R3, R73.reuse, R74, R3 ;  /* 0x0000004a49037223 */ /* 0x040fe20000000003 */
[C---:B------:R-:W-:Y:S01]  /*6970*/  FFMA R7, R73.reuse, R76, R7 ;  /* 0x0000004c49077223 */ /* 0x040fe20000000007 */
[----:B------:R-:W-:Y:S01]  /*6980*/  F2FP.F16.E5M2.UNPACK_B R122, R152 ;  /* 0x00000098ff7a723e */ /* 0x000fe200020004ff */
[C---:B------:R-:W-:Y:S01]  /*6990*/  FFMA R4, R73.reuse, R77, R4 ;  /* 0x0000004d49047223 */ /* 0x040fe20000000004 */
[C---:B------:R-:W-:Y:S01]  /*69a0*/  FFMA R5, R73.reuse, R78, R5 ;  /* 0x0000004e49057223 */ /* 0x040fe20000000005 */
[----:B------:R-:W-:Y:S01]  /*69b0*/  F2FP.F16.E5M2.UNPACK_B R124, R152.H1 ;  /* 0x00000098ff7c723e */ /* 0x000fe200030004ff */
[----:B------:R-:W-:Y:S01]  /*69c0*/  FFMA R6, R73, R79, R6 ;  /* 0x0000004f49067223 */ /* 0x000fe20000000006 */
[----:B------:R-:W-:Y:S01]  /*69d0*/  F2FP.SATFINITE.E5M2.F32.PACK_AB_MERGE_C R179, R7, R3, RZ ;  /* 0x0000000307b3723e */ /* 0x000fe200048060ff */
[----:B------:R-:W-:Y:S02]  /*69e0*/  HADD2.F32 R117, -RZ, R118.H0_H0 ;  /* 0x20000076ff757230 */ /* 0x000fe40000004100 */
[----:B------:R-:W-:Y:S01]  /*69f0*/  FMUL R11, R70, R11 ;  /* 0x0000000b460b7220 */ /* 0x000fe20000400000 */
[----:B------:R-:W-:Y:S01]  /*6a00*/  HADD2.F32 R83, -RZ, R84.H0_H0 ;  /* 0x20000054ff537230 */ /* 0x000fe20000004100 */
[----:B------:R-:W-:Y:S01]  /*6a10*/  F2FP.SATFINITE.E5M2.F32.PACK_AB_MERGE_C R184, R2, R0, R179 ;  /* 0x0000000002b8723e */ /* 0x000fe200048060b3 */
[----:B------:R-:W-:Y:S01]  /*6a20*/  HADD2.F32 R118, -RZ, R118.H1_H1 ;  /* 0x30000076ff767230 */ /* 0x000fe20000004100 */
[----:B------:R-:W-:Y:S01]  /*6a30*/  IADD3 R179, PT, PT, R171, R188, RZ ;  /* 0x000000bcabb37210 */ /* 0x000fe20007ffe0ff */
[C---:B------:R-:W-:Y:S01]  /*6a40*/  FFMA R11, R73.reuse, R80, R11 ;  /* 0x00000050490b7223 */ /* 0x040fe2000000000b */
[C---:B------:R-:W-:Y:S01]  /*6a50*/  FFMA R8, R73.reuse, R81, R8 ;  /* 0x0000005149087223 */ /* 0x040fe20000000008 */
[----:B------:R-:W-:Y:S01]  /*6a60*/  FFMA R9, R73, R82, R9 ;  /* 0x0000005249097223 */ /* 0x000fe20000000009 */
[----:B------:R-:W-:Y:S02]  /*6a70*/  HADD2.F32 R121, -RZ, R122.H0_H0 ;  /* 0x2000007aff797230 */ /* 0x000fe40000004100 */
[C---:B------:R-:W-:Y:S01]  /*6a80*/  FMUL R10, R70.reuse, R14 ;  /* 0x0000000e460a7220 */ /* 0x040fe20000400000 */
[----:B------:R-:W-:Y:S01]  /*6a90*/  HADD2.F32 R84, -RZ, R84.H1_H1 ;  /* 0x30000054ff547230 */ /* 0x000fe20000004100 */
[----:B------:R-:W-:Y:S01]  /*6aa0*/  F2FP.SATFINITE.E5M2.F32.PACK_AB_MERGE_C R185, R11, R6, RZ ;  /* 0x000000060bb9723e */ /* 0x000fe200048060ff */
[----:B------:R-:W-:Y:S02]  /*6ab0*/  HADD2.F32 R122, -RZ, R122.H1_H1 ;  /* 0x3000007aff7a7230 */ /* 0x000fe40000004100 */
[----:B------:R-:W-:Y:S01]  /*6ac0*/  FFMA R10, R73, R83, R10 ;  /* 0x00000053490a7223 */ /* 0x000fe2000000000a */
[C---:B------:R-:W-:Y:S01]  /*6ad0*/  FMUL R15, R70.reuse, R15 ;  /* 0x0000000f460f7220 */ /* 0x040fe20000400000 */
[--C-:B------:R-:W-:Y:S01]  /*6ae0*/  HADD2.F32 R87, -RZ, R88.reuse.H0_H0 ;  /* 0x20000058ff577230 */ /* 0x100fe20000004100 */
[----:B------:R-:W-:Y:S01]  /*6af0*/  F2FP.SATFINITE.E5M2.F32.PACK_AB_MERGE_C R185, R5, R4, R185 ;  /* 0x0000000405b9723e */ /* 0x000fe200048060b9 */
[----:B------:R-:W-:Y:S02]  /*6b00*/  HADD2.F32 R88, -RZ, R88.H1_H1 ;  /* 0x30000058ff587230 */ /* 0x000fe40000004100 */
[C---:B------:R-:W-:Y:S01]  /*6b10*/  FFMA R15, R73.reuse, R84, R15 ;  /* 0x00000054490f7223 */ /* 0x040fe2000000000f */
[C---:B------:R-:W-:Y:S01]  /*6b20*/  FFMA R12, R73.reuse, R85, R12 ;  /* 0x00000055490c7223 */ /* 0x040fe2000000000c */
[----:B------:R-:W-:Y:S01]  /*6b30*/  FFMA R13, R73, R86, R13 ;  /* 0x00000056490d7223 */ /* 0x000fe2000000000d */
[C---:B------:R-:W-:Y:S01]  /*6b40*/  FMUL R14, R70.reuse, R18 ;  /* 0x00000012460e7220 */ /* 0x040fe20000400000 */
[----:B------:R-:W-:Y:S01]  /*6b50*/  F2FP.F16.E5M2.UNPACK_B R126, R153 ;  /* 0x00000099ff7e723e */ /* 0x000fe200020004ff */
[C---:B------:R-:W-:Y:S01]  /*6b60*/  FMUL R19, R70.reuse, R19 ;  /* 0x0000001346137220 */ /* 0x040fe20000400000 */
[----:B------:R-:W-:Y:S01]  /*6b70*/  HADD2.F32 R91, -RZ, R92.H0_H0 ;  /* 0x2000005cff5b7230 */ /* 0x000fe20000004100 */
[----:B------:R-:W-:Y:S01]  /*6b80*/  F2FP.SATFINITE.E5M2.F32.PACK_AB_MERGE_C R186, R15, R10, RZ ;  /* 0x0000000a0fba723e */ /* 0x000fe200048060ff */
[C---:B------:R-:W-:Y:S01]  /*6b90*/  FFMA R14, R73.reuse, R87, R14 ;  /* 0x00000057490e7223 */ /* 0x040fe2000000000e */
[C---:B------:R-:W-:Y:S01]  /*6ba0*/  FFMA R19, R73.reuse, R88, R19 ;  /* 0x0000005849137223 */ /* 0x040fe20000000013 */
[C---:B------:R-:W-:Y:S01]  /*6bb0*/  FFMA R16, R73.reuse, R89, R16 ;  /* 0x0000005949107223 */ /* 0x040fe20000000010 */
[----:B------:R-:W-:Y:S01]  /*6bc0*/  F2FP.F16.E5M2.UNPACK_B R128, R153.H1 ;  /* 0x00000099ff80723e */ /* 0x000fe200030004ff */
[----:B------:R-:W-:Y:S01]  /*6bd0*/  FFMA R17, R73, R90, R17 ;  /* 0x0000005a49117223 */ /* 0x000fe20000000011 */
[----:B------:R-:W-:Y:S01]  /*6be0*/  F2FP.SATFINITE.E5M2.F32.PACK_AB_MERGE_C R186, R9, R8, R186 ;  /* 0x0000000809ba723e */ /* 0x000fe200048060ba */
[--C-:B------:R-:W-:Y:S01]  /*6bf0*/  HADD2.F32 R125, -RZ, R126.reuse.H0_H0 ;  /* 0x2000007eff7d7230 */ /* 0x100fe20000004100 */
[----:B------:R-:W-:Y:S01]  /*6c00*/  F2FP.SATFINITE.E5M2.F32.PACK_AB_MERGE_C R187, R19, R14, RZ ;  /* 0x0000000e13bb723e */ /* 0x000fe200048060ff */
[----:B------:R-:W-:Y:S02]  /*6c10*/  HADD2.F32 R126, -RZ, R126.H1_H1 ;  /* 0x3000007eff7e7230 */ /* 0x000fe40000004100 */
[C---:B------:R-:W-:Y:S01]  /*6c20*/  FMUL R18, R70.reuse, R22 ;  /* 0x0000001646127220 */ /* 0x040fe20000400000 */
[----:B------:R-:W-:Y:S01]  /*6c30*/  HADD2.F32 R92, -RZ, R92.H1_H1 ;  /* 0x3000005cff5c7230 */ /* 0x000fe20000004100 */
[----:B------:R-:W-:Y:S01]  /*6c40*/  F2FP.SATFINITE.E5M2.F32.PACK_AB_MERGE_C R187, R13, R12, R187 ;  /* 0x0000000c0dbb723e */ /* 0x000fe200048060bb */
[C---:B------:R-:W-:Y:S01]  /*6c50*/  FMUL R23, R70.reuse, R23 ;  /* 0x0000001746177220 */ /* 0x040fe20000400000 */
[--C-:B------:R-:W-:Y:S02]  /*6c60*/  HADD2.F32 R95, -RZ, R96.reuse.H0_H0 ;  /* 0x20000060ff5f7230 */ /* 0x100fe40000004100 */
[C---:B------:R-:W-:Y:S01]  /*6c70*/  FFMA R18, R73.reuse, R91, R18 ;  /* 0x0000005b49127223 */ /* 0x040fe20000000012 */
[----:B------:R-:W-:Y:S01]  /*6c80*/  HADD2.F32 R96, -RZ, R96.H1_H1 ;  /* 0x30000060ff607230 */ /* 0x000fe20000004100 */
[----:B------:R1:W-:Y:S01]  /*6c90*/  STS.128 [R137+UR44+0x8200], R184 ;  /* 0x008200b889007988 */ /* 0x0003e20008000c2c */
        /* <DEDUP_REMOVED lines=48> */
[----:B------:R1:W-:Y:S01]  /*6fa0*/  STS.128 [R176+0x8010], R192 ;  /* 0x008010c0b0007388 */ /* 0x0003e20000000c00 */
[C---:B------:R-:W-:Y:S01]  /*6fb0*/  FFMA R39, R73.reuse, R108, R39 ;  /* 0x0000006c49277223 */ /* 0x040fe20000000027 */
[C---:B------:R-:W-:Y:S01]  /*6fc0*/  FFMA R36, R73.reuse, R109, R36 ;  /* 0x0000006d49247223 */ /* 0x040fe20000000024 */
[----:B------:R-:W-:Y:S01]  /*6fd0*/  FFMA R37, R73, R110, R37 ;  /* 0x0000006e49257223 */ /* 0x000fe20000000025 */
[----:B------:R-:W-:Y:S01]  /*6fe0*/  FMUL R38, R70, R42 ;  /* 0x0000002a46267220 */ /* 0x000fe20000400000 */
[----:B------:R-:W-:Y:S01]  /*6ff0*/  ISETP.NE.AND P0, PT, R174, RZ, PT ;  /* 0x000000ffae00720c */ /* 0x000fe20003f05270 */
[C---:B------:R-:W-:Y:S01]  /*7000*/  FMUL R43, R70.reuse, R43 ;  /* 0x0000002b462b7220 */ /* 0x040fe20000400000 */
[--C-:B------:R-:W-:Y:S01]  /*7010*/  HADD2.F32 R115, -RZ, R116.reuse.H0_H0 ;  /* 0x20000074ff737230 */ /* 0x100fe20000004100 */
[----:B------:R-:W-:Y:S01]  /*7020*/  F2FP.SATFINITE.E5M2.F32.PACK_AB_MERGE_C R196, R39, R34, RZ ;  /* 0x0000002227c4723e */ /* 0x000fe200048060ff */
[C---:B------:R-:W-:Y:S01]  /*7030*/  FFMA R38, R73.reuse, R111, R38 ;  /* 0x0000006f49267223 */ /* 0x040fe20000000026 */
[C---:B------:R-:W-:Y:S01]  /*7040*/  FFMA R43, R73.reuse, R112, R43 ;  /* 0x00000070492b7223 */ /* 0x040fe2000000002b */
[----:B------:R-:W-:Y:S01]  /*7050*/  FFMA R40, R73, R113, R40 ;  /* 0x0000007149287223 */ /* 0x000fe20000000028 */
[----:B------:R-:W-:Y:S01]  /*7060*/  F2FP.SATFINITE.E5M2.F32.PACK_AB_MERGE_C R196, R33, R32, R196 ;  /* 0x0000002021c4723e */ /* 0x000fe200048060c4 */
[----:B------:R-:W-:Y:S01]  /*7070*/  FFMA R41, R73, R114, R41 ;  /* 0x0000007249297223 */ /* 0x000fe20000000029 */
[----:B------:R-:W-:Y:S01]  /*7080*/  HADD2.F32 R116, -RZ, R116.H1_H1 ;  /* 0x30000074ff747230 */ /* 0x000fe20000004100 */
[----:B------:R-:W-:Y:S01]  /*7090*/  F2FP.SATFINITE.E5M2.F32.PACK_AB_MERGE_C R197, R43, R38, RZ ;  /* 0x000000262bc5723e */ /* 0x000fe200048060ff */
[C---:B------:R-:W-:Y:S01]  /*70a0*/  FMUL R42, R70.reuse, R46 ;  /* 0x0000002e462a7220 */ /* 0x040fe20000400000 */
[C---:B------:R-:W-:Y:S01]  /*70b0*/  FMUL R47, R70.reuse, R47 ;  /* 0x0000002f462f7220 */ /* 0x040fe20000400000 */
[--C-:B------:R-:W-:Y:S01]  /*70c0*/  HADD2.F32 R119, -RZ, R120.reuse.H0_H0 ;  /* 0x20000078ff777230 */ /* 0x100fe20000004100 */
[----:B------:R-:W-:Y:S01]  /*70d0*/  F2FP.SATFINITE.E5M2.F32.PACK_AB_MERGE_C R197, R37, R36, R197 ;  /* 0x0000002425c5723e */ /* 0x000fe200048060c5 */
[C---:B------:R-:W-:Y:S01]  /*70e0*/  FFMA R42, R73.reuse, R115, R42 ;  /* 0x00000073492a7223 */ /* 0x040fe2000000002a */
[C---:B------:R-:W-:Y:S01]  /*70f0*/  FFMA R47, R73.reuse, R116, R47 ;  /* 0x00000074492f7223 */ /* 0x040fe2000000002f */
[----:B------:R-:W-:Y:S01]  /*7100*/  FFMA R44, R73, R117, R44 ;  /* 0x00000075492c7223 */ /* 0x000fe2000000002c */
[----:B------:R-:W-:Y:S01]  /*7110*/  ISETP.NE.AND P6, PT, R189, RZ, PT ;  /* 0x000000ffbd00720c */ /* 0x000fe20003fc5270 */
[----:B------:R-:W-:Y:S01]  /*7120*/  FFMA R45, R73, R118, R45 ;  /* 0x00000076492d7223 */ /* 0x000fe2000000002d */
[----:B------:R-:W-:Y:S01]  /*7130*/  HADD2.F32 R120, -RZ, R120.H1_H1 ;  /* 0x30000078ff787230 */ /* 0x000fe20000004100 */
[----:B------:R-:W-:Y:S01]  /*7140*/  F2FP.SATFINITE.E5M2.F32.PACK_AB_MERGE_C R198, R47, R42, RZ ;  /* 0x0000002a2fc6723e */ /* 0x000fe200048060ff */
[C---:B------:R-:W-:Y:S01]  /*7150*/  FMUL R46, R70.reuse, R50 ;  /* 0x00000032462e7220 */ /* 0x040fe20000400000 */
[C---:B------:R-:W-:Y:S01]  /*7160*/  FMUL R51, R70.reuse, R51 ;  /* 0x0000003346337220 */ /* 0x040fe20000400000 */
[--C-:B------:R-:W-:Y:S02]  /*7170*/  HADD2.F32 R123, -RZ, R124.reuse.H0_H0 ;  /* 0x2000007cff7b7230 */ /* 0x100fe40000004100 */
[C---:B------:R-:W-:Y:S01]  /*7180*/  FMUL R50, R70.reuse, R54 ;  /* 0x0000003646327220 */ /* 0x040fe20000400000 */
[C---:B------:R-:W-:Y:S01]  /*7190*/  FFMA R46, R73.reuse, R119, R46 ;  /* 0x00000077492e7223 */ /* 0x040fe2000000002e */
[----:B------:R-:W-:Y:S02]  /*71a0*/  HADD2.F32 R124, -RZ, R124.H1_H1 ;  /* 0x3000007cff7c7230 */ /* 0x000fe40000004100 */
[C---:B------:R-:W-:Y:S01]  /*71b0*/  FFMA R51, R73.reuse, R120, R51 ;  /* 0x0000007849337223 */ /* 0x040fe20000000033 */
[C---:B------:R-:W-:Y:S01]  /*71c0*/  FMUL R55, R70.reuse, R55 ;  /* 0x0000003746377220 */ /* 0x040fe20000400000 */
[C---:B------:R-:W-:Y:S01]  /*71d0*/  FFMA R48, R73.reuse, R121, R48 ;  /* 0x0000007949307223 */ /* 0x040fe20000000030 */
[C---:B------:R-:W-:Y:S01]  /*71e0*/  FFMA R49, R73.reuse, R122, R49 ;  /* 0x0000007a49317223 */ /* 0x040fe20000000031 */
[--C-:B------:R-:W-:Y:S02]  /*71f0*/  HADD2.F32 R127, -RZ, R128.reuse.H0_H0 ;  /* 0x20000080ff7f7230 */ /* 0x100fe40000004100 */
[C---:B------:R-:W-:Y:S01]  /*7200*/  FFMA R50, R73.reuse, R123, R50 ;  /* 0x0000007b49327223 */ /* 0x040fe20000000032 */
[----:B------:R-:W-:Y:S02]  /*7210*/  HADD2.F32 R128, -RZ, R128.H1_H1 ;  /* 0x30000080ff807230 */ /* 0x000fe40000004100 */
[C---:B------:R-:W-:Y:S01]  /*7220*/  FMUL R54, R70.reuse, R58 ;  /* 0x0000003a46367220 */ /* 0x040fe20000400000 */
        /* <DEDUP_REMOVED lines=16> */
[----:B------:R-:W-:Y:S01]  /*7330*/  FFMA R63, R73, R132, R63 ;  /* 0x00000084493f7223 */ /* 0x000fe2000000003f */
[----:B------:R-:W-:Y:S01]  /*7340*/  FMUL R67, R70, R67 ;  /* 0x0000004346437220 */ /* 0x000fe20000400000 */
[----:B------:R-:W-:Y:S01]  /*7350*/  F2FP.SATFINITE.E5M2.F32.PACK_AB_MERGE_C R199, R51, R46, RZ ;  /* 0x0000002e33c7723e */ /* 0x000fe200048060ff */
[C---:B------:R-:W-:Y:S01]  /*7360*/  FFMA R60, R73.reuse, R133, R60 ;  /* 0x00000085493c7223 */ /* 0x040fe2000000003c */
[C---:B------:R-:W-:Y:S01]  /*7370*/  FFMA R61, R73.reuse, R134, R61 ;  /* 0x00000086493d7223 */ /* 0x040fe2000000003d */
[C---:B------:R-:W-:Y:S01]  /*7380*/  FFMA R62, R73.reuse, R135, R62 ;  /* 0x00000087493e7223 */ /* 0x040fe2000000003e */
[----:B------:R-:W-:Y:S01]  /*7390*/  FFMA R67, R73, R136, R67 ;  /* 0x0000008849437223 */ /* 0x000fe20000000043 */
[----:B------:R-:W-:Y:S02]  /*73a0*/  F2FP.SATFINITE.E5M2.F32.PACK_AB_MERGE_C R198, R41, R40, R198 ;  /* 0x0000002829c6723e */ /* 0x000fe400048060c6 */
[----:B------:R-:W-:Y:S02]  /*73b0*/  F2FP.SATFINITE.E5M2.F32.PACK_AB_MERGE_C R199, R45, R44, R199 ;  /* 0x0000002c2dc7723e */ /* 0x000fe400048060c7 */
[----:B------:R-:W-:Y:S02]  /*73c0*/  F2FP.SATFINITE.E5M2.F32.PACK_AB_MERGE_C R200, R55, R50, RZ ;  /* 0x0000003237c8723e */ /* 0x000fe400048060ff */
[----:B------:R-:W-:Y:S01]  /*73d0*/  F2FP.SATFINITE.E5M2.F32.PACK_AB_MERGE_C R201, R59, R54, RZ ;  /* 0x000000363bc9723e */ /* 0x000fe200048060ff */
[----:B------:R1:W-:Y:S01]  /*73e0*/  STS.128 [R179+0x8020], R196 ;  /* 0x008020c4b3007388 */ /* 0x0003e20000000c00 */
[----:B------:R-:W-:Y:S02]  /*73f0*/  F2FP.SATFINITE.E5M2.F32.PACK_AB_MERGE_C R202, R63, R58, RZ ;  /* 0x0000003a3fca723e */ /* 0x000fe400048060ff */
[----:B------:R-:W-:Y:S02]  /*7400*/  F2FP.SATFINITE.E5M2.F32.PACK_AB_MERGE_C R203, R67, R62, RZ ;  /* 0x0000003e43cb723e */ /* 0x000fe400048060ff */
[----:B------:R-:W-:Y:S02]  /*7410*/  F2FP.SATFINITE.E5M2.F32.PACK_AB_MERGE_C R200, R49, R48, R200 ;  /* 0x0000003031c8723e */ /* 0x000fe400048060c8 */
[----:B------:R-:W-:Y:S02]  /*7420*/  F2FP.SATFINITE.E5M2.F32.PACK_AB_MERGE_C R201, R53, R52, R201 ;  /* 0x0000003435c9723e */ /* 0x000fe400048060c9 */
[----:B------:R-:W-:Y:S02]  /*7430*/  F2FP.SATFINITE.E5M2.F32.PACK_AB_MERGE_C R202, R57, R56, R202 ;  /* 0x0000003839ca723e */ /* 0x000fe400048060ca */
[----:B------:R-:W-:Y:S02]  /*7440*/  F2FP.SATFINITE.E5M2.F32.PACK_AB_MERGE_C R203, R61, R60, R203 ;  /* 0x0000003c3dcb723e */ /* 0x000fe400048060cb */
[----:B------:R-:W-:Y:S02]  /*7450*/  LEA R190, R166, UR44, 0x3 ;  /* 0x0000002ca6be7c11 */ /* 0x000fe4000f8e18ff */
[----:B------:R-:W-:Y:S01]  /*7460*/  @P6 SHF.L.U32 R191, R165, 0x1f, RZ ;  /* 0x0000001fa5bf6819 */ /* 0x000fe200000006ff */
[----:B------:R1:W-:Y:S01]  /*7470*/  STS.128 [R178+0x8010], R200 ;  /* 0x008010c8b2007388 */ /* 0x0003e20000000c00 */
[----:B------:R-:W-:Y:S01]  /*7480*/  @!PT LDS RZ, [RZ] ;  /* 0x00000000fffff984 */ /* 0x000fe20000000800 */
[----:B------:R-:W-:Y:S01]  /*7490*/  @!PT LDS RZ, [RZ] ;  /* 0x00000000fffff984 */ /* 0x000fe20000000800 */
[----:B------:R-:W-:Y:S01]  /*74a0*/  @!PT LDS RZ, [RZ] ;  /* 0x00000000fffff984 */ /* 0x000fe20000000800 */
[----:B------:R-:W-:Y:S01]  /*74b0*/  @!PT LDS RZ, [RZ] ;  /* 0x00000000fffff984 */ /* 0x000fe20000000800 */
[----:B------:R2:W-:Y:S07]  /*74c0*/  MEMBAR.ALL.CTA ;  /* 0x0000000000007992 */ /* 0x0005ee0000008000 */
[----:B--2---:R-:W2:Y:S02]  /*74d0*/  FENCE.VIEW.ASYNC.S ;  /* 0x00000000000073c6 */ /* 0x004ea40000000000 */
[----:B--2---:R-:W-:Y:S06]  /*74e0*/  BAR.SYNC.DEFER_BLOCKING 0x1, 0x80 ;  /* 0x0042000000007b1d */ /* 0x004fec0000010000 */
[----:B------:R-:W-:Y:S05]  /*74f0*/  @P0 BRA `(.L_x_108) ;  /* 0x0000000000280947 */ /* 0x000fea0003800000 */
[----:B------:R-:W-:Y:S01]  /*7500*/  UIADD3 UR4, UPT, UPT, UR44, 0x8200, URZ ;  /* 0x000082002c047890 */ /* 0x000fe2000fffe0ff */
[----:B------:R-:W-:Y:S05]  /*7510*/  UMOV UR51, UR36 ;  /* 0x0000002400337c82 */ /* 0x000fea0008000000 */
[----:B------:R-:W-:Y:S01]  /*7520*/  MOV R173, UR4 ;  /* 0x0000000400ad7c02 */ /* 0x000fe20008000f00 */
[----:B------:R-:W-:Y:S03]  /*7530*/  UIADD3 UR4, UP0, UPT, UR62, 0x680, URZ ;  /* 0x000006803e047890 */ /* 0x000fe6000ff1e0ff */
[----:B------:R-:W-:Y:S01]  /*7540*/  R2UR UR48, R173 ;  /* 0x00000000ad3072ca */ /* 0x000fe200000e0000 */
[----:B------:R-:W-:Y:S11]  /*7550*/  UIADD3.X UR5, UPT, UPT, URZ, UR63, URZ, UP0, !UPT ;  /* 0x0000003fff057290 */ /* 0x000ff600087fe4ff */
[----:B------:R-:W-:Y:S01]  /*7560*/  @!UPT UIADD3 URZ, UPT, UPT, URZ, URZ, URZ ;  /* 0x000000fffffff290 */ /* 0x000fe2000fffe0ff */
[----:B------:R2:W-:Y:S01]  /*7570*/  UTMASTG.3D [UR48], [UR4] ;  /* 0x00000030040073b5 */ /* 0x0005e20008010000 */
[----:B------:R0:W-:Y:S01]  /*7580*/  UTMACMDFLUSH ;  /* 0x00000000000079b7 */ /* 0x0001e20000000000 */
[----:B--2---:R-:W-:Y:S04]  /*7590*/  DEPBAR.LE SB0, 0x1 ;  /* 0x000080400000791a */ /* 0x004fe80000000000 */
.L_x_108:
[----:B------:R-:W-:Y:S05]  /*75a0*/  BSYNC.RECONVERGENT B0 ;  /* 0x0000000000007941 */ /* 0x000fea0003800200 */
.L_x_107:
[----:B------:R-:W-:Y:S06]  /*75b0*/  BAR.SYNC.DEFER_BLOCKING 0x1, 0x80 ;  /* 0x0042000000007b1d */ /* 0x000fec0000010000 */
[----:B------:R-:W2:Y:S01]  /*75c0*/  @P6 SYNCS.PHASECHK.TRANS64.TRYWAIT P0, [R190+URZ+0x70], R191 ;  /* 0x000070bfbe0065a7 */ /* 0x000ea200080011ff */
[----:B------:R-:W-:Y:S01]  /*75d0*/  BSSY B1, `(.L_x_109) ;  /* 0x0000023000017945 */ /* 0x000fe20003800000 */
[----:B--2---:R-:W-:Y:S03]  /*75e0*/  @P6 SEL R180, RZ, 0x1, !P0 ;  /* 0x00000001ffb46807 */ /* 0x004fe60004000000 */
[----:B------:R-:W-:Y:S05]  /*75f0*/  @!P6 BRA `(.L_x_110) ;  /* 0x000000000080e947 */ /* 0x000fea0003800000 */
[----:B------:R-:W-:Y:S01]  /*7600*/  ISETP.NE.AND P1, PT, R181, RZ, PT ;  /* 0x000000ffb500720c */ /* 0x000fe20003f25270 */
[----:B------:R-:W2:Y:S01]  /*7610*/  S2R R0, SR_CgaCtaId ;  /* 0x0000000000007919 */ /* 0x000ea20000008800 */
[----:B------:R-:W-:Y:S01]  /*7620*/  ISETP.NE.AND P0, PT, R180, RZ, PT ;  /* 0x000000ffb400720c */ /* 0x000fe20003f05270 */
[----:B------:R-:W-:Y:S10]  /*7630*/  BSSY B0, `(.L_x_111) ;  /* 0x0000009000007945 */ /* 0x000ff40003800000 */
[----:B------:R-:W-:Y:S04]  /*7640*/  @P1 IMAD R3, R166, 0x2000, R171 ;  /* 0x00002000a6031824 */ /* 0x000fe800078e02ab */
[C---:B------:R-:W-:Y:S01]  /*7650*/  @P1 IMAD.IADD R6, R3.reuse, 0x1, R182 ;  /* 0x0000000103061824 */ /* 0x040fe200078e02b6 */
[----:B------:R-:W-:Y:S03]  /*7660*/  @P1 IADD3 R4, PT, PT, R3, R188, RZ ;  /* 0x000000bc03041210 */ /* 0x000fe60007ffe0ff */
[----:B------:R-:W-:Y:S01]  /*7670*/  @P1 IMAD.IADD R2, R183, 0x1, R6 ;  /* 0x00000001b7021824 */ /* 0x000fe200078e0206 */
[----:B------:R-:W-:Y:S06]  /*7680*/  @P0 BRA `(.L_x_112) ;  /* 0x00000000000c0947 */ /* 0x000fec0003800000 */
[----:B------:R-:W-:Y:S04]  /*7690*/  SHF.L.U32 R5, R165, 0x1f, RZ ;  /* 0x0000001fa5057819 */ /* 0x000fe800000006ff */
[----:B------:R-:W3:Y:S02]  /*76a0*/  SYNCS.PHASECHK.TRANS64.TRYWAIT P0, [R190+URZ+0x70], R5 ;  /* 0x00007005be0075a7 */ /* 0x000ee400080011ff */
[----:B---3--:R-:W-:Y:S05]  /*76b0*/  @!P0 BRA `(.L_x_113) ;  /* 0x0000004c00188947 */ /* 0x008fea0003800000 */
.L_x_112:
[----:B------:R-:W-:Y:S05]  /*76c0*/  BSYNC B0 ;  /* 0x0000000000007941 */ /* 0x000fea0003800000 */
.L_x_111:
[----:B------:R-:W-:Y:S01]  /*76d0*/  ISETP.NE.AND P0, PT, R181, RZ, PT ;  /* 0x000000ffb500720c */ /* 0x000fe20003f05270 */
[----:B---3--:R-:W-:Y:S02]  /*76e0*/  VIADD R5, R190, 0x90 ;  /* 0x00000090be057836 */ /* 0x008fe40000000000 */
[----:B------:R-:W-:Y:S03]  /*76f0*/  VIADD R166, R166, 0x1 ;  /* 0x00000001a6a67836 */ /* 0x000fe60000000000 */
[----:B--2---:R-:W-:Y:S07]  /*7700*/  PRMT R0, R0, 0x654, R5 ;  /* 0x0000065400007816 */ /* 0x004fee0000000005 */
[----:B------:R2:W3:Y:S04]  /*7710*/  @P0 LDS.128 R140, [R3] ;  /* 0x00000000038c0984 */ /* 0x0004e80000000c00 */
[----:B------:R2:W4:Y:S04]  /*7720*/  @P0 LDS.128 R148, [R4+0x20] ;  /* 0x0000200004940984 */ /* 0x0005280000000c00 */
        /* <DEDUP_REMOVED lines=12> */
[----:B--234-:R-:W-:Y:S02]  /*77f0*/  LOP3.LUT R165, R165, R0, RZ, 0x3c, !PT ;  /* 0x00000000a5a57212 */ /* 0x01cfe400078e3cff */
.L_x_110:
[----:B------:R-:W-:Y:S05]  /*7800*/  BSYNC B1 ;  /* 0x0000000000017941 */ /* 0x000fea0003800000 */
.L_x_109:
[----:B------:R-:W-:Y:S01]  /*7810*/  VIADD R0, R71, 0x40 ;  /* 0x0000004047007836 */ /* 0x000fe20000000000 */
[----:B------:R-:W-:Y:S04]  /*7820*/  BSSY.RECONVERGENT B6, `(.L_x_114) ;  /* 0x0000015000067945 */ /* 0x000fe80003800200 */
[----:B------:R-:W-:Y:S04]  /*7830*/  SHF.R.U32.HI R0, RZ, 0x15, R0 ;  /* 0x00000015ff007819 */ /* 0x000fe80000011600 */
[----:B------:R-:W-:Y:S11]  /*7840*/  LOP3.LUT P0, RZ, R0, 0x3, R159, 0x48, !PT ;  /* 0x0000000300ff7812 */ /* 0x000ff6000780489f */
[----:B------:R-:W-:Y:S02]  /*7850*/  @!UPT UIADD3 URZ, UPT, UPT, URZ, URZ, URZ ;  /* 0x000000fffffff290 */ /* 0x000fe4000fffe0ff */
        /* <DEDUP_REMOVED lines=8> */
[----:B------:R-:W5:Y:S01]  /*78e0*/  LDCU.64 UR4, c[0x4][0x18] ;  /* 0x01000300ff0477ac */ /* 0x000f620008000a00 */
[----:B--2---:R-:W-:Y:S01]  /*78f0*/  MOV R5, UR9 ;  /* 0x0000000900057c02 */ /* 0x004fe20008000f00 */
[----:B------:R-:W-:Y:S01]  /*7900*/  IMAD.U32 R4, RZ, RZ, UR8 ;  /* 0x00000008ff047e24 */ /* 0x000fe2000f8e00ff */
[----:B---3--:R-:W-:Y:S01]  /*7910*/  MOV R7, UR7 ;  /* 0x0000000700077c02 */ /* 0x008fe20008000f00 */
[----:B------:R-:W-:Y:S01]  /*7920*/  IMAD.U32 R6, RZ, RZ, UR6 ;  /* 0x00000006ff067e24 */ /* 0x000fe2000f8e00ff */
[----:B-----5:R-:W-:Y:S01]  /*7930*/  MOV R11, UR5 ;  /* 0x00000005000b7c02 */ /* 0x020fe20008000f00 */
[----:B------:R-:W-:Y:S02]  /*7940*/  IMAD.U32 R10, RZ, RZ, UR4 ;  /* 0x00000004ff0a7e24 */ /* 0x000fe4000f8e00ff */
[----:B------:R-:W-:Y:S07]  /*7950*/  LEPC R20, `(.L_x_115) ;  /* 0x000000001014794e */ /* 0x000fee0000000000 */
[----:B-1--4-:R-:W-:Y:S05]  /*7960*/  CALL.ABS.NOINC R2 ;  /* 0x0000000002007343 */ /* 0x012fea0003c00000 */
.L_x_115:
[----:B------:R-:W-:Y:S05]  /*7970*/  BSYNC.RECONVERGENT B6 ;  /* 0x0000000000067941 */ /* 0x000fea0003800200 */
.L_x_114:
[----:B------:R-:W-:Y:S01]  /*7980*/  F2FP.F16.E5M2.UNPACK_B R4, R141 ;  /* 0x0000008dff04723e */ /* 0x000fe200020004ff */
[----:B------:R-:W-:Y:S05]  /*7990*/  WARPSYNC.ALL ;  /* 0x0000000000007948 */ /* 0x000fea0003800000 */
[----:B------:R-:W-:Y:S01]  /*79a0*/  R2UR UR4, R71 ;  /* 0x00000000470472ca */ /* 0x000fe200000e0000 */
[--C-:B------:R-:W-:Y:S01]  /*79b0*/  HADD2.F32 R78, -RZ, R4.reuse.H0_H0 ;  /* 0x20000004ff4e7230 */ /* 0x100fe20000004100 */
[-C--:B------:R-:W-:Y:S01]  /*79c0*/  F2FP.F16.E5M2.UNPACK_B R0, R140.reuse ;  /* 0x0000008cff00723e */ /* 0x080fe200020004ff */
[----:B------:R-:W-:Y:S01]  /*79d0*/  HADD2.F32 R75, -RZ, R4.H1_H1 ;  /* 0x30000004ff4b7230 */ /* 0x000fe20000004100 */
[----:B------:R-:W-:Y:S01]  /*79e0*/  F2FP.F16.E5M2.UNPACK_B R4, R143 ;  /* 0x0000008fff04723e */ /* 0x000fe200020004ff */
[----:B------:R-:W-:Y:S01]  /*79f0*/  BSSY.RECONVERGENT B0, `(.L_x_116) ;  /* 0x0000116000007945 */ /* 0x000fe20003800200 */
[----:B------:R-:W-:Y:S01]  /*7a00*/  F2FP.F16.E5M2.UNPACK_B R3, R140.H1 ;  /* 0x0000008cff03723e */ /* 0x000fe200030004ff */
[--C-:B------:R-:W-:Y:S01]  /*7a10*/  HADD2.F32 R2, -RZ, R0.reuse.H0_H0 ;  /* 0x20000000ff027230 */ /* 0x100fe20000004100 */
[----:B-1----:R-:W-:Y:S01]  /*7a20*/  F2FP.F16.E5M2.UNPACK_B R127, R154 ;  /* 0x0000009aff7f723e */ /* 0x002fe200020004ff */
[----:B------:R-:W-:Y:S01]  /*7a30*/  HADD2.F32 R72, -RZ, R0.H1_H1 ;  /* 0x30000000ff487230 */ /* 0x000fe20000004100 */
[----:B------:R-:W-:Y:S01]  /*7a40*/  F2FP.F16.E5M2.UNPACK_B R0, R141.H1 ;  /* 0x0000008dff00723e */ /* 0x000fe200030004ff */
[--C-:B------:R-:W-:Y:S01]  /*7a50*/  HADD2.F32 R74, -RZ, R3.reuse.H0_H0 ;  /* 0x20000003ff4a7230 */ /* 0x100fe20000004100 */
[----:B------:R-:W-:Y:S01]  /*7a60*/  F2FP.F16.E5M2.UNPACK_B R117, R151.H1 ;  /* 0x00000097ff75723e */ /* 0x000fe200030004ff */
[----:B------:R-:W-:Y:S01]  /*7a70*/  HADD2.F32 R76, -RZ, R3.H1_H1 ;  /* 0x30000003ff4c7230 */ /* 0x000fe20000004100 */
[-C--:B------:R-:W-:Y:S01]  /*7a80*/  F2FP.F16.E5M2.UNPACK_B R3, R142.reuse ;  /* 0x0000008eff03723e */ /* 0x080fe200020004ff */
[--C-:B------:R-:W-:Y:S01]  /*7a90*/  HADD2.F32 R80, -RZ, R0.reuse.H0_H0 ;  /* 0x20000000ff507230 */ /* 0x100fe20000004100 */
[----:B------:R-:W-:Y:S01]  /*7aa0*/  ISETP.NE.AND P0, PT, R174, RZ, PT ;  /* 0x000000ffae00720c */ /* 0x000fe20003f05270 */
[----:B------:R-:W-:Y:S01]  /*7ab0*/  HADD2.F32 R77, -RZ, R0.H1_H1 ;  /* 0x30000000ff4d7230 */ /* 0x000fe20000004100 */
[----:B------:R-:W-:Y:S01]  /*7ac0*/  F2FP.F16.E5M2.UNPACK_B R0, R142.H1 ;  /* 0x0000008eff00723e */ /* 0x000fe200030004ff */
[--C-:B------:R-:W-:Y:S01]  /*7ad0*/  HADD2.F32 R82, -RZ, R3.reuse.H0_H0 ;  /* 0x20000003ff527230 */ /* 0x100fe20000004100 */
[----:B------:R-:W-:Y:S01]  /*7ae0*/  ISETP.NE.AND P6, PT, R189, RZ, PT ;  /* 0x000000ffbd00720c */ /* 0x000fe20003fc5270 */
[----:B------:R-:W-:Y:S01]  /*7af0*/  HADD2.F32 R79, -RZ, R3.H1_H1 ;  /* 0x30000003ff4f7230 */ /* 0x000fe20000004100 */
[----:B------:R-:W-:Y:S01]  /*7b00*/  F2FP.F16.E5M2.UNPACK_B R3, R143.H1 ;  /* 0x0000008fff03723e */ /* 0x000fe200030004ff */
[--C-:B------:R-:W-:Y:S02]  /*7b10*/  HADD2.F32 R84, -RZ, R0.reuse.H0_H0 ;  /* 0x20000000ff547230 */ /* 0x100fe40000004100 */
[----:B------:R-:W-:Y:S01]  /*7b20*/  HADD2.F32 R81, -RZ, R0.H1_H1 ;  /* 0x30000000ff517230 */ /* 0x000fe20000004100 */
[-C--:B------:R-:W-:Y:S01]  /*7b30*/  F2FP.F16.E5M2.UNPACK_B R0, R144.reuse ;  /* 0x00000090ff00723e */ /* 0x080fe200020004ff */
[--C-:B------:R-:W-:Y:S02]  /*7b40*/  HADD2.F32 R86, -RZ, R4.reuse.H0_H0 ;  /* 0x20000004ff567230 */ /* 0x100fe40000004100 */
[----:B------:R-:W-:Y:S01]  /*7b50*/  HADD2.F32 R83, -RZ, R4.H1_H1 ;  /* 0x30000004ff537230 */ /* 0x000fe20000004100 */
[-C--:B------:R-:W-:Y:S01]  /*7b60*/  F2FP.F16.E5M2.UNPACK_B R4, R145.reuse ;  /* 0x00000091ff04723e */ /* 0x080fe200020004ff */
[--C-:B------:R-:W-:Y:S02]  /*7b70*/  HADD2.F32 R90, -RZ, R0.reuse.H0_H0 ;  /* 0x20000000ff5a7230 */ /* 0x100fe40000004100 */
[----:B------:R-:W-:Y:S01]  /*7b80*/  HADD2.F32 R87, -RZ, R0.H1_H1 ;  /* 0x30000000ff577230 */ /* 0x000fe20000004100 */
[----:B------:R-:W-:Y:S01]  /*7b90*/  F2FP.F16.E5M2.UNPACK_B R0, R145.H1 ;  /* 0x00000091ff00723e */ /* 0x000fe200030004ff */
[--C-:B------:R-:W-:Y:S02]  /*7ba0*/  HADD2.F32 R88, -RZ, R3.reuse.H0_H0 ;  /* 0x20000003ff587230 */ /* 0x100fe40000004100 */
[----:B------:R-:W-:Y:S01]  /*7bb0*/  HADD2.F32 R85, -RZ, R3.H1_H1 ;  /* 0x30000003ff557230 */ /* 0x000fe20000004100 */
[----:B------:R-:W-:Y:S01]  /*7bc0*/  F2FP.F16.E5M2.UNPACK_B R3, R144.H1 ;  /* 0x00000090ff03723e */ /* 0x000fe200030004ff */
[--C-:B------:R-:W-:Y:S02]  /*7bd0*/  HADD2.F32 R96, -RZ, R0.reuse.H0_H0 ;  /* 0x20000000ff607230 */ /* 0x100fe40000004100 */
[----:B------:R-:W-:Y:S01]  /*7be0*/  HADD2.F32 R93, -RZ, R0.H1_H1 ;  /* 0x30000000ff5d7230 */ /* 0x000fe20000004100 */
[-C--:B------:R-:W-:Y:S01]  /*7bf0*/  F2FP.F16.E5M2.UNPACK_B R0, R146.reuse.H1 ;  /* 0x00000092ff00723e */ /* 0x080fe200030004ff */
[--C-:B------:R-:W-:Y:S02]  /*7c00*/  HADD2.F32 R94, -RZ, R4.reuse.H0_H0 ;  /* 0x20000004ff5e7230 */ /* 0x100fe40000004100 */
[----:B------:R-:W-:Y:S01]  /*7c10*/  HADD2.F32 R91, -RZ, R4.H1_H1 ;  /* 0x30000004ff5b7230 */ /* 0x000fe20000004100 */
[----:B------:R-:W-:Y:S01]  /*7c20*/  F2FP.F16.E5M2.UNPACK_B R4, R147 ;  /* 0x00000093ff04723e */ /* 0x000fe200020004ff */
[--C-:B------:R-:W-:Y:S02]  /*7c30*/  HADD2.F32 R92, -RZ, R3.reuse.H0_H0 ;  /* 0x20000003ff5c7230 */ /* 0x100fe40000004100 */
[----:B------:R-:W-:Y:S01]  /*7c40*/  HADD2.F32 R89, -RZ, R3.H1_H1 ;  /* 0x30000003ff597230 */ /* 0x000fe20000004100 */
[----:B------:R-:W-:Y:S01]  /*7c50*/  F2FP.F16.E5M2.UNPACK_B R3, R146 ;  /* 0x00000092ff03723e */ /* 0x000fe200020004ff */
[--C-:B------:R-:W-:Y:S02]  /*7c60*/  HADD2.F32 R100, -RZ, R0.reuse.H0_H0 ;  /* 0x20000000ff647230 */ /* 0x100fe40000004100 */
[----:B------:R-:W-:Y:S01]  /*7c70*/  HADD2.F32 R97, -RZ, R0.H1_H1 ;  /* 0x30000000ff617230 */ /* 0x000fe20000004100 */
[-C--:B------:R-:W-:Y:S01]  /*7c80*/  F2FP.F16.E5M2.UNPACK_B R0, R148.reuse ;  /* 0x00000094ff00723e */ /* 0x080fe200020004ff */
[--C-:B------:R-:W-:Y:S02]  /*7c90*/  HADD2.F32 R102, -RZ, R4.reuse.H0_H0 ;  /* 0x20000004ff667230 */ /* 0x100fe40000004100 */
[----:B------:R-:W-:Y:S01]  /*7ca0*/  HADD2.F32 R99, -RZ, R4.H1_H1 ;  /* 0x30000004ff637230 */ /* 0x000fe20000004100 */
[----:B------:R-:W-:Y:S01]  /*7cb0*/  F2FP.F16.E5M2.UNPACK_B R4, R149 ;  /* 0x00000095ff04723e */ /* 0x000fe200020004ff */
[--C-:B------:R-:W-:Y:S02]  /*7cc0*/  HADD2.F32 R98, -RZ, R3.reuse.H0_H0 ;  /* 0x20000003ff627230 */ /* 0x100fe40000004100 */
[----:B------:R-:W-:Y:S01]  /*7cd0*/  HADD2.F32 R95, -RZ, R3.H1_H1 ;  /* 0x30000003ff5f7230 */ /* 0x000fe20000004100 */
[----:B------:R-:W-:Y:S01]  /*7ce0*/  F2FP.F16.E5M2.UNPACK_B R3, R147.H1 ;  /* 0x00000093ff03723e */ /* 0x000fe200030004ff */
[--C-:B------:R-:W-:Y:S02]  /*7cf0*/  HADD2.F32 R106, -RZ, R0.reuse.H0_H0 ;  /* 0x20000000ff6a7230 */ /* 0x100fe40000004100 */
[----:B------:R-:W-:Y:S01]  /*7d00*/  HADD2.F32 R103, -RZ, R0.H1_H1 ;  /* 0x30000000ff677230 */ /* 0x000fe20000004100 */
[----:B------:R-:W-:Y:S01]  /*7d10*/  F2FP.F16.E5M2.UNPACK_B R0, R148.H1 ;  /* 0x00000094ff00723e */ /* 0x000fe200030004ff */
[--C-:B------:R-:W-:Y:S02]  /*7d20*/  HADD2.F32 R110, -RZ, R4.reuse.H0_H0 ;  /* 0x20000004ff6e7230 */ /* 0x100fe40000004100 */
[----:B------:R-:W-:Y:S02]  /*7d30*/  HADD2.F32 R107, -RZ, R4.H1_H1 ;  /* 0x30000004ff6b7230 */ /* 0x000fe40000004100 */
[--C-:B------:R-:W-:Y:S01]  /*7d40*/  HADD2.F32 R104, -RZ, R3.reuse.H0_H0 ;  /* 0x20000003ff687230 */ /* 0x100fe20000004100 */
[----:B------:R-:W1:Y:S01]  /*7d50*/  LDTM.x64 R4, tmem[UR4+0x40] ;  /* 0x00004004000479ee */ /* 0x000e620008340000 */
[----:B------:R-:W-:Y:S01]  /*7d60*/  HADD2.F32 R101, -RZ, R3.H1_H1 ;  /* 0x30000003ff657230 */ /* 0x000fe20000004100 */
[----:B------:R-:W-:Y:S01]  /*7d70*/  F2FP.F16.E5M2.UNPACK_B R3, R149.H1 ;  /* 0x00000095ff03723e */ /* 0x000fe200030004ff */
        /* <DEDUP_REMOVED lines=14> */
[----:B------:R-:W-:Y:S01]  /*7e60*/  F2FP.F16.E5M2.UNPACK_B R0, R152.H1 ;  /* 0x00000098ff00723e */ /* 0x000fe200030004ff */
[--C-:B------:R-:W-:Y:S02]  /*7e70*/  HADD2.F32 R122, -RZ, R3.reuse.H0_H0 ;  /* 0x20000003ff7a7230 */ /* 0x100fe40000004100 */
[C---:B-1----:R-:W-:Y:S01]  /*7e80*/  FMUL R7, R70.reuse, R7 ;  /* 0x0000000746077220 */ /* 0x042fe20000400000 */
        /* <DEDUP_REMOVED lines=10> */
[C---:B------:R-:W-:Y:S01]  /*7f30*/  FMUL R0, R70.reuse, R4 ;  /* 0x0000000446007220 */ /* 0x040fe20000400000 */
[--C-:B------:R-:W-:Y:S01]  /*7f40*/  HADD2.F32 R130, -RZ, R127.reuse.H0_H0 ;  /* 0x2000007fff827230 */ /* 0x100fe20000004100 */
[----:B------:R-:W-:Y:S01]  /*7f50*/  F2FP.F16.E5M2.UNPACK_B R4, R155 ;  /* 0x0000009bff04723e */ /* 0x000fe200020004ff */
[----:B------:R-:W-:Y:S02]  /*7f60*/  HADD2.F32 R127, -RZ, R127.H1_H1 ;  /* 0x3000007fff7f7230 */ /* 0x000fe40000004100 */
[C---:B------:R-:W-:Y:S01]  /*7f70*/  FFMA R0, R73.reuse, R2, R0 ;  /* 0x0000000249007223 */ /* 0x040fe20000000000 */
[C---:B------:R-:W-:Y:S01]  /*7f80*/  FMUL R2, R70.reuse, R5 ;  /* 0x0000000546027220 */ /* 0x040fe20000400000 */
[--C-:B------:R-:W-:Y:S01]  /*7f90*/  HADD2.F32 R132, -RZ, R3.reuse.H0_H0 ;  /* 0x20000003ff847230 */ /* 0x100fe20000004100 */
[----:B------:R-:W-:Y:S01]  /*7fa0*/  F2FP.F16.E5M2.UNPACK_B R5, R155.H1 ;  /* 0x0000009bff05723e */ /* 0x000fe200030004ff */
[----:B------:R-:W-:Y:S02]  /*7fb0*/  HADD2.F32 R129, -RZ, R3.H1_H1 ;  /* 0x30000003ff817230 */ /* 0x000fe40000004100 */
[C---:B------:R-:W-:Y:S01]  /*7fc0*/  FFMA R2, R73.reuse, R72, R2 ;  /* 0x0000004849027223 */ /* 0x040fe20000000002 */
[--C-:B------:R-:W-:Y:S02]  /*7fd0*/  HADD2.F32 R72, -RZ, R4.reuse.H0_H0 ;  /* 0x20000004ff487230 */ /* 0x100fe40000004100 */
[C---:B------:R-:W-:Y:S01]  /*7fe0*/  FMUL R3, R70.reuse, R6 ;  /* 0x0000000646037220 */ /* 0x040fe20000400000 */
[----:B------:R-:W-:Y:S02]  /*7ff0*/  HADD2.F32 R131, -RZ, R4.H1_H1 ;  /* 0x30000004ff837230 */ /* 0x000fe40000004100 */
[C---:B------:R-:W-:Y:S01]  /*8000*/  FMUL R4, R70.reuse, R9 ;  /* 0x0000000946047220 */ /* 0x040fe20000400000 */
[--C-:B------:R-:W-:Y:S02]  /*8010*/  HADD2.F32 R133, -RZ, R5.reuse.H1_H1 ;  /* 0x30000005ff857230 */ /* 0x100fe40000004100 */
[C---:B------:R-:W-:Y:S01]  /*8020*/  FFMA R3, R73.reuse, R74, R3 ;  /* 0x0000004a49037223 */ /* 0x040fe20000000003 */
[----:B------:R-:W-:Y:S01]  /*8030*/  FFMA R7, R73, R76, R7 ;  /* 0x0000004c49077223 */ /* 0x000fe20000000007 */
[----:B------:R-:W-:Y:S02]  /*8040*/  HADD2.F32 R74, -RZ, R5.H0_H0 ;  /* 0x20000005ff4a7230 */ /* 0x000fe40000004100 */
[C---:B------:R-:W-:Y:S01]  /*8050*/  FMUL R5, R70.reuse, R10 ;  /* 0x0000000a46057220 */ /* 0x040fe20000400000 */
[C---:B------:R-:W-:Y:S01]  /*8060*/  FMUL R6, R70.reuse, R11 ;  /* 0x0000000b46067220 */ /* 0x040fe20000400000 */
[C---:B------:R-:W-:Y:S01]  /*8070*/  FMUL R11, R70.reuse, R16 ;  /* 0x00000010460b7220 */ /* 0x040fe20000400000 */
[----:B------:R-:W-:Y:S01]  /*8080*/  F2FP.SATFINITE.E5M2.F32.PACK_AB_MERGE_C R135, R7, R3, RZ ;  /* 0x000000030787723e */ /* 0x000fe200048060ff */
[C---:B------:R-:W-:Y:S01]  /*8090*/  FMUL R3, R70.reuse, R8 ;  /* 0x0000000846037220 */ /* 0x040fe20000400000 */
[C---:B------:R-:W-:Y:S01]  /*80a0*/  FMUL R7, R70.reuse, R12 ;  /* 0x0000000c46077220 */ /* 0x040fe20000400000 */
[C---:B------:R-:W-:Y:S01]  /*80b0*/  FMUL R8, R70.reuse, R13 ;  /* 0x0000000d46087220 */ /* 0x040fe20000400000 */
[C---:B------:R-:W-:Y:S01]  /*80c0*/  FMUL R12, R70.reuse, R17 ;  /* 0x00000011460c7220 */ /* 0x040fe20000400000 */
[C---:B------:R-:W-:Y:S01]  /*80d0*/  FFMA R3, R73.reuse, R78, R3 ;  /* 0x0000004e49037223 */ /* 0x040fe20000000003 */
[C---:B------:R-:W-:Y:S01]  /*80e0*/  FFMA R4, R73.reuse, R75, R4 ;  /* 0x0000004b49047223 */ /* 0x040fe20000000004 */
[C---:B------:R-:W-:Y:S01]  /*80f0*/  FFMA R5, R73.reuse, R80, R5 ;  /* 0x0000005049057223 */ /* 0x040fe20000000005 */
[C---:B------:R-:W-:Y:S01]  /*8100*/  FFMA R6, R73.reuse, R77, R6 ;  /* 0x0000004d49067223 */ /* 0x040fe20000000006 */
[C---:B------:R-:W-:Y:S01]  /*8110*/  FFMA R7, R73.reuse, R82, R7 ;  /* 0x0000005249077223 */ /* 0x040fe20000000007 */
[C---:B------:R-:W-:Y:S01]  /*8120*/  FFMA R8, R73.reuse, R79, R8 ;  /* 0x0000004f49087223 */ /* 0x040fe20000000008 */
[C---:B------:R-:W-:Y:S01]  /*8130*/  FMUL R16, R70.reuse, R21 ;  /* 0x0000001546107220 */ /* 0x040fe20000400000 */
[----:B------:R-:W-:Y:S01]  /*8140*/  FMUL R9, R70, R14 ;  /* 0x0000000e46097220 */ /* 0x000fe20000400000 */
[----:B------:R-:W-:Y:S01]  /*8150*/  F2FP.SATFINITE.E5M2.F32.PACK_AB_MERGE_C R5, R6, R5, RZ ;  /* 0x000000050605723e */ /* 0x000fe200048060ff */
[C---:B------:R-:W-:Y:S01]  /*8160*/  FMUL R10, R70.reuse, R15 ;  /* 0x0000000f460a7220 */ /* 0x040fe20000400000 */
[C---:B------:R-:W-:Y:S01]  /*8170*/  FMUL R15, R70.reuse, R20 ;  /* 0x00000014460f7220 */ /* 0x040fe20000400000 */
[C---:B------:R-:W-:Y:S01]  /*8180*/  FFMA R9, R73.reuse, R84, R9 ;  /* 0x0000005449097223 */ /* 0x040fe20000000009 */
[C---:B------:R-:W-:Y:S01]  /*8190*/  FMUL R20, R70.reuse, R25 ;  /* 0x0000001946147220 */ /* 0x040fe20000400000 */
[C---:B------:R-:W-:Y:S01]  /*81a0*/  FFMA R10, R73.reuse, R81, R10 ;  /* 0x00000051490a7223 */ /* 0x040fe2000000000a */
[C---:B------:R-:W-:Y:S01]  /*81b0*/  FFMA R11, R73.reuse, R86, R11 ;  /* 0x00000056490b7223 */ /* 0x040fe2000000000b */
[C---:B------:R-:W-:Y:S01]  /*81c0*/  FFMA R12, R73.reuse, R83, R12 ;  /* 0x00000053490c7223 */ /* 0x040fe2000000000c */
[C---:B------:R-:W-:Y:S01]  /*81d0*/  FMUL R13, R70.reuse, R18 ;  /* 0x00000012460d7220 */ /* 0x040fe20000400000 */
[----:B------:R-:W-:Y:S01]  /*81e0*/  FMUL R14, R70, R19 ;  /* 0x00000013460e7220 */ /* 0x000fe20000400000 */
[----:B------:R-:W-:Y:S01]  /*81f0*/  F2FP.SATFINITE.E5M2.F32.PACK_AB_MERGE_C R9, R10, R9, RZ ;  /* 0x000000090a09723e */ /* 0x000fe200048060ff */
[C---:B------:R-:W-:Y:S01]  /*8200*/  FMUL R19, R70.reuse, R24 ;  /* 0x0000001846137220 */ /* 0x040fe20000400000 */
        /* <DEDUP_REMOVED lines=17> */
[----:B------:R-:W-:Y:S01]  /*8320*/  FMUL R27, R70, R32 ;  /* 0x00000020461b7220 */ /* 0x000fe20000400000 */
[C---:B------:R-:W-:Y:S01]  /*8330*/  FFMA R21, R73.reuse, R96, R21 ;  /* 0x0000006049157223 */ /* 0x040fe20000000015 */
[C---:B------:R-:W-:Y:S01]  /*8340*/  FFMA R22, R73.reuse, R93, R22 ;  /* 0x0000005d49167223 */ /* 0x040fe20000000016 */
[----:B------:R-:W-:Y:S01]  /*8350*/  F2FP.SATFINITE.E5M2.F32.PACK_AB_MERGE_C R16, R16, R15, R17 ;  /* 0x0000000f1010723e */ /* 0x000fe20004806011 */
[C---:B------:R-:W-:Y:S01]  /*8360*/  FFMA R23, R73.reuse, R98, R23 ;  /* 0x0000006249177223 */ /* 0x040fe20000000017 */
[C---:B------:R-:W-:Y:S01]  /*8370*/  FFMA R24, R73.reuse, R95, R24 ;  /* 0x0000005f49187223 */ /* 0x040fe20000000018 */
[----:B------:R-:W-:Y:S01]  /*8380*/  FMUL R32, R70, R37 ;  /* 0x0000002546207220 */ /* 0x000fe20000400000 */
[----:B------:R-:W-:Y:S01]  /*8390*/  F2FP.SATFINITE.E5M2.F32.PACK_AB_MERGE_C R21, R22, R21, RZ ;  /* 0x000000151615723e */ /* 0x000fe200048060ff */
[C---:B------:R-:W-:Y:S01]  /*83a0*/  FMUL R25, R70.reuse, R30 ;  /* 0x0000001e46197220 */ /* 0x040fe20000400000 */
[C---:B------:R-:W-:Y:S01]  /*83b0*/  FMUL R26, R70.reuse, R31 ;  /* 0x0000001f461a7220 */ /* 0x040fe20000400000 */
[----:B------:R-:W-:Y:S01]  /*83c0*/  FMUL R31, R70, R36 ;  /* 0x00000024461f7220 */ /* 0x000fe20000400000 */
[----:B------:R-:W-:Y:S01]  /*83d0*/  F2FP.SATFINITE.E5M2.F32.PACK_AB_MERGE_C R17, R20, R19, R21 ;  /* 0x000000131411723e */ /* 0x000fe20004806015 */
        /* <DEDUP_REMOVED lines=8> */
[----:B------:R-:W-:Y:S01]  /*8460*/  FMUL R35, R70, R40 ;  /* 0x0000002846237220 */ /* 0x000fe20000400000 */
[C---:B------:R-:W-:Y:S01]  /*8470*/  FFMA R29, R73.reuse, R104, R29 ;  /* 0x00000068491d7223 */ /* 0x040fe2000000001d */
[----:B------:R-:W-:Y:S01]  /*8480*/  F2FP.SATFINITE.E5M2.F32.PACK_AB_MERGE_C R18, R24, R23, R18 ;  /* 0x000000171812723e */ /* 0x000fe20004806012 */
        /* <DEDUP_REMOVED lines=22> */
[C---:B------:R-:W-:Y:S01]  /*85f0*/  FMUL R41, R70.reuse, R46 ;  /* 0x0000002e46297220 */ /* 0x040fe20000400000 */
[C---:B------:R-:W-:Y:S01]  /*8600*/  FMUL R42, R70.reuse, R47 ;  /* 0x0000002f462a7220 */ /* 0x040fe20000400000 */
        /* <DEDUP_REMOVED lines=8> */
[C---:B------:R-:W-:Y:S01]  /*8690*/  FMUL R47, R70.reuse, R52 ;  /* 0x00000034462f7220 */ /* 0x040fe20000400000 */
        /* <DEDUP_REMOVED lines=10> */
[C---:B------:R-:W-:Y:S01]  /*8740*/  FFMA R45, R73.reuse, R120, R45 ;  /* 0x00000078492d7223 */ /* 0x040fe2000000002d */
[C---:B------:R-:W-:Y:S01]  /*8750*/  FMUL R59, R70.reuse, R64 ;  /* 0x00000040463b7220 */ /* 0x040fe20000400000 */
[C---:B------:R-:W-:Y:S01]  /*8760*/  FMUL R60, R70.reuse, R65 ;  /* 0x00000041463c7220 */ /* 0x040fe20000400000 */
[C---:B------:R-:W-:Y:S01]  /*8770*/  FMUL R61, R70.reuse, R66 ;  /* 0x00000042463d7220 */ /* 0x040fe20000400000 */
[----:B------:R-:W-:Y:S01]  /*8780*/  FMUL R62, R70, R67 ;  /* 0x00000043463e7220 */ /* 0x000fe20000400000 */
[C---:B------:R-:W-:Y:S01]  /*8790*/  FFMA R46, R73.reuse, R117, R46 ;  /* 0x00000075492e7223 */ /* 0x040fe2000000002e */
[----:B------:R-:W-:Y:S01]  /*87a0*/  F2FP.SATFINITE.E5M2.F32.PACK_AB_MERGE_C R64, R2, R0, R135 ;  /* 0x000000000240723e */ /* 0x000fe20004806087 */
[C---:B------:R-:W-:Y:S01]  /*87b0*/  FFMA R47, R73.reuse, R122, R47 ;  /* 0x0000007a492f7223 */ /* 0x040fe2000000002f */
[----:B------:R-:W-:Y:S01]  /*87c0*/  F2FP.SATFINITE.E5M2.F32.PACK_AB_MERGE_C R65, R4, R3, R5 ;  /* 0x000000030441723e */ /* 0x000fe20004806005 */
[C---:B------:R-:W-:Y:S01]  /*87d0*/  FFMA R48, R73.reuse, R119, R48 ;  /* 0x0000007749307223 */ /* 0x040fe20000000030 */
[----:B------:R-:W-:Y:S01]  /*87e0*/  F2FP.SATFINITE.E5M2.F32.PACK_AB_MERGE_C R66, R8, R7, R9 ;  /* 0x000000070842723e */ /* 0x000fe20004806009 */
[C---:B------:R-:W-:Y:S01]  /*87f0*/  FFMA R49, R73.reuse, R124, R49 ;  /* 0x0000007c49317223 */ /* 0x040fe20000000031 */
[----:B------:R-:W-:Y:S01]  /*8800*/  F2FP.SATFINITE.E5M2.F32.PACK_AB_MERGE_C R67, R12, R11, R13 ;  /* 0x0000000b0c43723e */ /* 0x000fe2000480600d */
[----:B------:R-:W-:Y:S01]  /*8810*/  FMUL R53, R70, R58 ;  /* 0x0000003a46357220 */ /* 0x000fe20000400000 */
[C---:B------:R-:W-:Y:S01]  /*8820*/  FFMA R50, R73.reuse, R121, R50 ;  /* 0x0000007949327223 */ /* 0x040fe20000000032 */
[C---:B------:R-:W-:Y:S01]  /*8830*/  FFMA R51, R73.reuse, R126, R51 ;  /* 0x0000007e49337223 */ /* 0x040fe20000000033 */
[C---:B------:R-:W-:Y:S01]  /*8840*/  FFMA R52, R73.reuse, R123, R52 ;  /* 0x0000007b49347223 */ /* 0x040fe20000000034 */
[----:B------:R1:W-:Y:S01]  /*8850*/  STS.128 [R137+UR44+0xa200], R64 ;  /* 0x00a2004089007988 */ /* 0x0003e20008000c2c */
[C---:B------:R-:W-:Y:S01]  /*8860*/  FFMA R53, R73.reuse, R128, R53 ;  /* 0x0000008049357223 */ /* 0x040fe20000000035 */
[----:B------:R-:W-:Y:S01]  /*8870*/  F2FP.SATFINITE.E5M2.F32.PACK_AB_MERGE_C R37, R38, R37, RZ ;  /* 0x000000252625723e */ /* 0x000fe200048060ff */
[C---:B------:R-:W-:Y:S01]  /*8880*/  FFMA R54, R73.reuse, R125, R54 ;  /* 0x0000007d49367223 */ /* 0x040fe20000000036 */
[----:B------:R-:W-:Y:S01]  /*8890*/  FMUL R58, R70, R63 ;  /* 0x0000003f463a7220 */ /* 0x000fe20000400000 */
[C---:B------:R-:W-:Y:S01]  /*88a0*/  FFMA R55, R73.reuse, R130, R55 ;  /* 0x0000008249377223 */ /* 0x040fe20000000037 */
[C---:B------:R-:W-:Y:S01]  /*88b0*/  FFMA R56, R73.reuse, R127, R56 ;  /* 0x0000007f49387223 */ /* 0x040fe20000000038 */
[C---:B------:R-:W-:Y:S01]  /*88c0*/  FFMA R57, R73.reuse, R132, R57 ;  /* 0x0000008449397223 */ /* 0x040fe20000000039 */
[----:B------:R1:W-:Y:S01]  /*88d0*/  STS.128 [R176+0xa010], R16 ;  /* 0x00a01010b0007388 */ /* 0x0003e20000000c00 */
[----:B------:R-:W-:Y:S01]  /*88e0*/  F2FP.SATFINITE.E5M2.F32.PACK_AB_MERGE_C R33, R36, R35, R37 ;  /* 0x000000232421723e */ /* 0x000fe20004806025 */
[C---:B------:R-:W-:Y:S01]  /*88f0*/  FFMA R58, R73.reuse, R129, R58 ;  /* 0x00000081493a7223 */ /* 0x040fe2000000003a */
[----:B------:R-:W-:Y:S01]  /*8900*/  F2FP.SATFINITE.E5M2.F32.PACK_AB_MERGE_C R34, R42, R41, RZ ;  /* 0x000000292a22723e */ /* 0x000fe200048060ff */
[C---:B------:R-:W-:Y:S01]  /*8910*/  FFMA R59, R73.reuse, R72, R59 ;  /* 0x00000048493b7223 */ /* 0x040fe2000000003b */
[----:B------:R-:W-:Y:S01]  /*8920*/  F2FP.SATFINITE.E5M2.F32.PACK_AB_MERGE_C R35, R46, R45, RZ ;  /* 0x0000002d2e23723e */ /* 0x000fe200048060ff */
        /* <DEDUP_REMOVED lines=25> */
[----:B------:R-:W-:Y:S02]  /*8ac0*/  UIADD3 UR4, UP0, UPT, UR62, 0x680, URZ ;  /* 0x000006803e047890 */ /* 0x000fe4000ff1e0ff */
[----:B------:R-:W-:Y:S02]  /*8ad0*/  UIADD3 UR9, UPT, UPT, UR49, 0x40, URZ ;  /* 0x0000004031097890 */ /* 0x000fe4000fffe0ff */
[----:B------:R-:W-:Y:S02]  /*8ae0*/  UIADD3 UR8, UPT, UPT, UR44, 0xa200, URZ ;  /* 0x0000a2002c087890 */ /* 0x000fe4000fffe0ff */
[----:B------:R-:W-:Y:S01]  /*8af0*/  UIADD3.X UR5, UPT, UPT, URZ, UR63, URZ, UP0, !UPT ;  /* 0x0000003fff057290 */ /* 0x000fe200087fe4ff */
[----:B------:R-:W-:Y:S01]  /*8b00*/  UMOV UR10, UR50 ;  /* 0x00000032000a7c82 */ /* 0x000fe20008000000 */
[----:B------:R-:W-:Y:S07]  /*8b10*/  UMOV UR11, UR36 ;  /* 0x00000024000b7c82 */ /* 0x000fee0008000000 */
[----:B------:R2:W-:Y:S01]  /*8b20*/  UTMASTG.3D [UR8], [UR4] ;  /* 0x00000008040073b5 */ /* 0x0005e20008010000 */
[----:B------:R0:W-:Y:S01]  /*8b30*/  UTMACMDFLUSH ;  /* 0x00000000000079b7 */ /* 0x0001e20000000000 */
[----:B--2---:R-:W-:Y:S04]  /*8b40*/  DEPBAR.LE SB0, 0x1 ;  /* 0x000080400000791a */ /* 0x004fe80000000000 */
.L_x_117:
[----:B------:R-:W-:Y:S05]  /*8b50*/  BSYNC.RECONVERGENT B0 ;  /* 0x0000000000007941 */ /* 0x000fea0003800200 */
.L_x_116:
        /* <DEDUP_REMOVED lines=17> */
.L_x_121:
[----:B------:R-:W-:Y:S05]  /*8c70*/  BSYNC B0 ;  /* 0x0000000000007941 */ /* 0x000fea0003800000 */
.L_x_120:
        /* <DEDUP_REMOVED lines=15> */
[----:B------:R-:W-:Y:S02]  /*8d70*/  SEL R0, RZ, 0x1, P0 ;  /* 0x00000001ff007807 */ /* 0x000fe40000000000 */
[----:B------:R-:W-:Y:S02]  /*8d80*/  SEL R166, R166, RZ, P0 ;  /* 0x000000ffa6a67207 */ /* 0x000fe40000000000 */
[----:B------:R-:W-:Y:S01]  /*8d90*/  LOP3.LUT R165, R165, R0, RZ, 0x3c, !PT ;  /* 0x00000000a5a57212 */ /* 0x000fe200078e3cff */
[----:B-----5:R2:W-:Y:S06]  /*8da0*/  SYNCS.ARRIVE.TRANS64.RED.A1T0 RZ, [R2+URZ], RZ ;  /* 0x000000ff02ff79a7 */ /* 0x0205ec00081004ff */
.L_x_119:
[----:B------:R-:W-:Y:S05]  /*8db0*/  BSYNC B1 ;  /* 0x0000000000017941 */ /* 0x000fea0003800000 */
.L_x_118:
[----:B------:R-:W-:Y:S01]  /*8dc0*/  VIADD R0, R71, 0x80 ;  /* 0x0000008047007836 */ /* 0x000fe20000000000 */
[----:B------:R-:W-:Y:S04]  /*8dd0*/  BSSY.RECONVERGENT B6, `(.L_x_123) ;  /* 0x0000015000067945 */ /* 0x000fe80003800200 */
[----:B------:R-:W-:Y:S04]  /*8de0*/  SHF.R.U32.HI R0, RZ, 0x15, R0 ;  /* 0x00000015ff007819 */ /* 0x000fe80000011600 */
[----:B------:R-:W-:Y:S11]  /*8df0*/  LOP3.LUT P0, RZ, R0, 0x3, R159, 0x48, !PT ;  /* 0x0000000300ff7812 */ /* 0x000ff6000780489f */
[----:B------:R-:W-:Y:S02]  /*8e00*/  @!UPT UIADD3 URZ, UPT, UPT, URZ, URZ, URZ ;  /* 0x000000fffffff290 */ /* 0x000fe4000fffe0ff */
[----:B------:R-:W-:Y:S05]  /*8e10*/  @!P0 BRA `(.L_x_124) ;  /* 0x0000000000408947 */ /* 0x000fea0003800000 */
[----:B------:R-:W5:Y:S01]  /*8e20*/  LDCU.64 UR8, c[0x4][0x78] ;  /* 0x01000f00ff0877ac */ /* 0x000f620008000a00 */
[----:B--2---:R-:W-:Y:S01]  /*8e30*/  MOV R3, 0x0 ;  /* 0x0000000000037802 */ /* 0x004fe20000000f00 */
[----:B------:R-:W-:Y:S02]  /*8e40*/  HFMA2 R12, -RZ, RZ, 0, 5.9604644775390625e-08 ;  /* 0x00000001ff0c7431 */ /* 0x000fe400000001ff */
[----:B------:R-:W-:Y:S02]  /*8e50*/  IMAD.MOV.U32 R8, RZ, RZ, 0x192 ;  /* 0x00000192ff087424 */ /* 0x000fe400078e00ff */
[----:B------:R-:W-:Y:S01]  /*8e60*/  IMAD.MOV.U32 R13, RZ, RZ, RZ ;  /* 0x000000ffff0d7224 */ /* 0x000fe200078e00ff */
[----:B------:R-:W2:Y:S01]  /*8e70*/  LDCU.64 UR6, c[0x4][0x80] ;  /* 0x01001000ff0677ac */ /* 0x000ea20008000a00 */
[----:B------:R-:W1:Y:S01]  /*8e80*/  LDC.64 R2, c[0x4][R3] ;  /* 0x0100000003027b82 */ /* 0x000e620000000a00 */
[----:B------:R-:W3:Y:S01]  /*8e90*/  LDCU.64 UR4, c[0x4][0x18] ;  /* 0x01000300ff0477ac */ /* 0x000ee20008000a00 */
[----:B-----5:R-:W-:Y:S01]  /*8ea0*/  MOV R5, UR9 ;  /* 0x0000000900057c02 */ /* 0x020fe20008000f00 */
[----:B------:R-:W-:Y:S01]  /*8eb0*/  IMAD.U32 R4, RZ, RZ, UR8 ;  /* 0x00000008ff047e24 */ /* 0x000fe2000f8e00ff */
[----:B--2---:R-:W-:Y:S01]  /*8ec0*/  MOV R7, UR7 ;  /* 0x0000000700077c02 */ /* 0x004fe20008000f00 */
[----:B------:R-:W-:Y:S01]  /*8ed0*/  IMAD.U32 R6, RZ, RZ, UR6 ;  /* 0x00000006ff067e24 */ /* 0x000fe2000f8e00ff */
[----:B---3--:R-:W-:Y:S01]  /*8ee0*/  MOV R11, UR5 ;  /* 0x00000005000b7c02 */ /* 0x008fe20008000f00 */
[----:B------:R-:W-:Y:S02]  /*8ef0*/  IMAD.U32 R10, RZ, RZ, UR4 ;  /* 0x00000004ff0a7e24 */ /* 0x000fe4000f8e00ff */
[----:B------:R-:W-:Y:S07]  /*8f00*/  LEPC R20, `(.L_x_124) ;  /* 0x000000001014794e */ /* 0x000fee0000000000 */
[----:B-1--4-:R-:W-:Y:S05]  /*8f10*/  CALL.ABS.NOINC R2 ;  /* 0x0000000002007343 */ /* 0x012fea0003c00000 */
.L_x_124:
[----:B------:R-:W-:Y:S05]  /*8f20*/  BSYNC.RECONVERGENT B6 ;  /* 0x0000000000067941 */ /* 0x000fea0003800200 */
.L_x_123:
[----:B--23--:R-:W-:Y:S01]  /*8f30*/  F2FP.F16.E5M2.UNPACK_B R4, R141 ;  /* 0x0000008dff04723e */ /* 0x00cfe200020004ff */
        /* <DEDUP_REMOVED lines=13> */
[----:B----4-:R-:W-:Y:S01]  /*9010*/  F2FP.F16.E5M2.UNPACK_B R117, R151.H1 ;  /* 0x00000097ff75723e */ /* 0x010fe200030004ff */
        /* <DEDUP_REMOVED lines=261> */
[----:B------:R-:W-:Y:S02]  /*a070*/  UIADD3 UR4, UPT, UPT, UR44, 0x8200, URZ ;  /* 0x000082002c047890 */ /* 0x000fe4000fffe0ff */
[----:B------:R-:W-:Y:S01]  /*a080*/  UIADD3 UR9, UPT, UPT, UR49, 0x80, URZ ;  /* 0x0000008031097890 */ /* 0x000fe2000fffe0ff */
[----:B------:R-:W-:Y:S01]  /*a090*/  UMOV UR10, UR50 ;  /* 0x00000032000a7c82 */ /* 0x000fe20008000000 */
[----:B------:R-:W-:Y:S02]  /*a0a0*/  UMOV UR11, UR36 ;  /* 0x00000024000b7c82 */ /* 0x000fe40008000000 */
        /* <DEDUP_REMOVED lines=8> */
.L_x_126:
[----:B------:R-:W-:Y:S05]  /*a130*/  BSYNC.RECONVERGENT B0 ;  /* 0x0000000000007941 */ /* 0x000fea0003800200 */
.L_x_125:
        /* <DEDUP_REMOVED lines=17> */
.L_x_130:
[----:B------:R-:W-:Y:S05]  /*a250*/  BSYNC B0 ;  /* 0x0000000000007941 */ /* 0x000fea0003800000 */
.L_x_129:
        /* <DEDUP_REMOVED lines=19> */
.L_x_128:
[----:B------:R-:W-:Y:S05]  /*a390*/  BSYNC B1 ;  /* 0x0000000000017941 */ /* 0x000fea0003800000 */
.L_x_127:
[----:B------:R-:W-:Y:S05]  /*a3a0*/  VIADD R0, R71, 0xc0 ;  /* 0x000000c047007836 */ /* 0x000fea0000000000 */
        /* <DEDUP_REMOVED lines=20> */
.L_x_132:
[----:B------:R-:W-:Y:S01]  /*a4f0*/  ISETP.NE.AND P0, PT, R174, RZ, PT ;  /* 0x000000ffae00720c */ /* 0x000fe20003f05270 */
[----:B------:R-:W-:Y:S05]  /*a500*/  WARPSYNC.ALL ;  /* 0x0000000000007948 */ /* 0x000fea0003800000 */
[----:B------:R-:W-:Y:S01]  /*a510*/  R2UR UR4, R71 ;  /* 0x00000000470472ca */ /* 0x000fe200000e0000 */
[----:B------:R-:W5:Y:S01]  /*a520*/  S2UR UR6, SR_CgaCtaId ;  /* 0x00000000000679c3 */ /* 0x000f620000008800 */
[----:B---3--:R-:W-:Y:S01]  /*a530*/  F2FP.F16.E5M2.UNPACK_B R11, R141 ;  /* 0x0000008dff0b723e */ /* 0x008fe200020004ff */
[----:B------:R-:W-:Y:S01]  /*a540*/  BSSY.RECONVERGENT B0, `(.L_x_133) ;  /* 0x000011c000007945 */ /* 0x000fe20003800200 */
[----:B------:R-:W-:Y:S02]  /*a550*/  F2FP.F16.E5M2.UNPACK_B R10, R142 ;  /* 0x0000008eff0a723e */ /* 0x000fe400020004ff */
[----:B------:R-:W-:Y:S01]  /*a560*/  F2FP.F16.E5M2.UNPACK_B R9, R143 ;  /* 0x0000008fff09723e */ /* 0x000fe200020004ff */
[--C-:B------:R-:W-:Y:S01]  /*a570*/  HADD2.F32 R74, -RZ, R11.reuse.H0_H0 ;  /* 0x2000000bff4a7230 */ /* 0x100fe20000004100 */
[----:B----4-:R-:W-:Y:S01]  /*a580*/  F2FP.F16.E5M2.UNPACK_B R8, R144 ;  /* 0x00000090ff08723e */ /* 0x010fe200020004ff */
[----:B------:R-:W-:Y:S01]  /*a590*/  HADD2.F32 R76, -RZ, R11.H1_H1 ;  /* 0x3000000bff4c7230 */ /* 0x000fe20000004100 */
[----:B------:R-:W-:Y:S01]  /*a5a0*/  F2FP.F16.E5M2.UNPACK_B R7, R145 ;  /* 0x00000091ff07723e */ /* 0x000fe200020004ff */
[--C-:B------:R-:W-:Y:S01]  /*a5b0*/  HADD2.F32 R77, -RZ, R10.reuse.H0_H0 ;  /* 0x2000000aff4d7230 */ /* 0x100fe20000004100 */
[----:B------:R-:W-:Y:S01]  /*a5c0*/  F2FP.F16.E5M2.UNPACK_B R6, R146 ;  /* 0x00000092ff06723e */ /* 0x000fe200020004ff */
[----:B------:R-:W-:Y:S01]  /*a5d0*/  HADD2.F32 R80, -RZ, R10.H1_H1 ;  /* 0x3000000aff507230 */ /* 0x000fe20000004100 */
[----:B------:R-:W-:Y:S01]  /*a5e0*/  F2FP.F16.E5M2.UNPACK_B R5, R147 ;  /* 0x00000093ff05723e */ /* 0x000fe200020004ff */
[--C-:B------:R-:W-:Y:S01]  /*a5f0*/  HADD2.F32 R81, -RZ, R9.reuse.H0_H0 ;  /* 0x20000009ff517230 */ /* 0x100fe20000004100 */
[----:B-1----:R-:W-:Y:S01]  /*a600*/  F2FP.F16.E5M2.UNPACK_B R4, R148 ;  /* 0x00000094ff04723e */ /* 0x002fe200020004ff */
[----:B------:R-:W-:Y:S01]  /*a610*/  HADD2.F32 R84, -RZ, R9.H1_H1 ;  /* 0x30000009ff547230 */ /* 0x000fe20000004100 */
[-C--:B--2---:R-:W-:Y:S01]  /*a620*/  F2FP.F16.E5M2.UNPACK_B R2, R140.reuse ;  /* 0x0000008cff02723e */ /* 0x084fe200020004ff */
[--C-:B------:R-:W-:Y:S01]  /*a630*/  HADD2.F32 R85, -RZ, R8.reuse.H0_H0 ;  /* 0x20000008ff557230 */ /* 0x100fe20000004100 */
[----:B------:R-:W-:Y:S01]  /*a640*/  F2FP.F16.E5M2.UNPACK_B R140, R140.H1 ;  /* 0x0000008cff8c723e */ /* 0x000fe200030004ff */
[----:B------:R-:W-:Y:S01]  /*a650*/  HADD2.F32 R87, -RZ, R8.H1_H1 ;  /* 0x30000008ff577230 */ /* 0x000fe20000004100 */
[----:B------:R-:W-:Y:S01]  /*a660*/  F2FP.F16.E5M2.UNPACK_B R141, R141.H1 ;  /* 0x0000008dff8d723e */ /* 0x000fe200030004ff */
[--C-:B------:R-:W-:Y:S01]  /*a670*/  HADD2.F32 R90, -RZ, R7.reuse.H0_H0 ;  /* 0x20000007ff5a7230 */ /* 0x100fe20000004100 */
[----:B------:R-:W-:Y:S01]  /*a680*/  F2FP.F16.E5M2.UNPACK_B R142, R142.H1 ;  /* 0x0000008eff8e723e */ /* 0x000fe200030004ff */
[----:B------:R-:W-:Y:S01]  /*a690*/  HADD2.F32 R91, -RZ, R7.H1_H1 ;  /* 0x30000007ff5b7230 */ /* 0x000fe20000004100 */
[----:B------:R-:W-:Y:S01]  /*a6a0*/  F2FP.F16.E5M2.UNPACK_B R143, R143.H1 ;  /* 0x0000008fff8f723e */ /* 0x000fe200030004ff */
[--C-:B------:R-:W-:Y:S01]  /*a6b0*/  HADD2.F32 R94, -RZ, R6.reuse.H0_H0 ;  /* 0x20000006ff5e7230 */ /* 0x100fe20000004100 */
[----:B------:R-:W-:Y:S01]  /*a6c0*/  R2UR UR5, R177 ;  /* 0x00000000b10572ca */ /* 0x000fe200000e0000 */
[----:B------:R-:W-:Y:S01]  /*a6d0*/  HADD2.F32 R95, -RZ, R6.H1_H1 ;  /* 0x30000006ff5f7230 */ /* 0x000fe20000004100 */
[----:B------:R-:W-:Y:S01]  /*a6e0*/  F2FP.F16.E5M2.UNPACK_B R107, R149 ;  /* 0x00000095ff6b723e */ /* 0x000fe200020004ff */
[--C-:B------:R-:W-:Y:S01]  /*a6f0*/  HADD2.F32 R98, -RZ, R5.reuse.H0_H0 ;  /* 0x20000005ff627230 */ /* 0x100fe20000004100 */
[----:B------:R-:W-:Y:S01]  /*a700*/  F2FP.F16.E5M2.UNPACK_B R111, R150 ;  /* 0x00000096ff6f723e */ /* 0x000fe200020004ff */
[----:B------:R-:W-:Y:S01]  /*a710*/  HADD2.F32 R99, -RZ, R5.H1_H1 ;  /* 0x30000005ff637230 */ /* 0x000fe20000004100 */
[----:B------:R-:W-:Y:S01]  /*a720*/  F2FP.F16.E5M2.UNPACK_B R115, R151 ;  /* 0x00000097ff73723e */ /* 0x000fe200020004ff */
[--C-:B------:R-:W-:Y:S01]  /*a730*/  HADD2.F32 R102, -RZ, R4.reuse.H0_H0 ;  /* 0x20000004ff667230 */ /* 0x100fe20000004100 */
[----:B------:R-:W-:Y:S01]  /*a740*/  F2FP.F16.E5M2.UNPACK_B R119, R152 ;  /* 0x00000098ff77723e */ /* 0x000fe200020004ff */
[----:B------:R-:W-:Y:S01]  /*a750*/  HADD2.F32 R103, -RZ, R4.H1_H1 ;  /* 0x30000004ff677230 */ /* 0x000fe20000004100 */
[----:B------:R-:W-:Y:S01]  /*a760*/  F2FP.F16.E5M2.UNPACK_B R123, R153 ;  /* 0x00000099ff7b723e */ /* 0x000fe200020004ff */
[----:B------:R-:W1:Y:S01]  /*a770*/  LDTM.x64 R4, tmem[UR4+0xc0] ;  /* 0x0000c004000479ee */ /* 0x000e620008340000 */
[--C-:B------:R-:W-:Y:S01]  /*a780*/  HADD2.F32 R0, -RZ, R2.reuse.H0_H0 ;  /* 0x20000002ff007230 */ /* 0x100fe20000004100 */
[----:B------:R-:W-:Y:S01]  /*a790*/  NOP ;  /* 0x0000000000007918 */ /* 0x000fe20000000000 */
[----:B------:R-:W-:Y:S01]  /*a7a0*/  UIADD3 UR4, UPT, UPT, UR5, 0xf0, URZ ;  /* 0x000000f005047890 */ /* 0x000fe2000fffe0ff */
[----:B------:R-:W-:Y:S01]  /*a7b0*/  HADD2.F32 R2, -RZ, R2.H1_H1 ;  /* 0x30000002ff027230 */ /* 0x000fe20000004100 */
[----:B------:R-:W-:Y:S01]  /*a7c0*/  F2FP.F16.E5M2.UNPACK_B R127, R154 ;  /* 0x0000009aff7f723e */ /* 0x000fe200020004ff */
[----:B------:R-:W-:Y:S01]  /*a7d0*/  HADD2.F32 R78, -RZ, R141.H1_H1 ;  /* 0x3000008dff4e7230 */ /* 0x000fe20000004100 */
[----:B------:R-:W-:Y:S01]  /*a7e0*/  F2FP.F16.E5M2.UNPACK_B R130, R155 ;  /* 0x0000009bff82723e */ /* 0x000fe200020004ff */
        /* <DEDUP_REMOVED lines=16> */
[----:B-----5:R-:W-:Y:S01]  /*a8f0*/  UPRMT UR4, UR6, 0x654, UR4 ;  /* 0x0000065406047896 */ /* 0x020fe20008000004 */
[C---:B-1----:R-:W-:Y:S01]  /*a900*/  FMUL R4, R70.reuse, R4 ;  /* 0x0000000446047220 */ /* 0x042fe20000400000 */
[C---:B------:R-:W-:Y:S01]  /*a910*/  FMUL R5, R70.reuse, R5 ;  /* 0x0000000546057220 */ /* 0x040fe20000400000 */
[--C-:B------:R-:W-:Y:S02]  /*a920*/  HADD2.F32 R3, -RZ, R140.reuse.H0_H0 ;  /* 0x2000008cff037230 */ /* 0x100fe40000004100 */
[C---:B------:R-:W-:Y:S01]  /*a930*/  FMUL R8, R70.reuse, R8 ;  /* 0x0000000846087220 */ /* 0x040fe20000400000 */
[C---:B------:R-:W-:Y:S01]  /*a940*/  FFMA R4, R73.reuse, R0, R4 ;  /* 0x0000000049047223 */ /* 0x040fe20000000004 */
[C---:B------:R-:W-:Y:S01]  /*a950*/  FFMA R5, R73.reuse, R2, R5 ;  /* 0x0000000249057223 */ /* 0x040fe20000000005 */
[C---:B------:R-:W-:Y:S01]  /*a960*/  FMUL R9, R70.reuse, R9 ;  /* 0x0000000946097220 */ /* 0x040fe20000400000 */
[C---:B------:R-:W-:Y:S01]  /*a970*/  FMUL R12, R70.reuse, R12 ;  /* 0x0000000c460c7220 */ /* 0x040fe20000400000 */
[----:B------:R-:W-:Y:S01]  /*a980*/  SYNCS.ARRIVE.TRANS64.RED.A1T0 RZ, [UR4], RZ ;  /* 0x000000ffffff79a7 */ /* 0x000fe20008100404 */
[C---:B------:R-:W-:Y:S01]  /*a990*/  FMUL R13, R70.reuse, R13 ;  /* 0x0000000d460d7220 */ /* 0x040fe20000400000 */
[C---:B------:R-:W-:Y:S01]  /*a9a0*/  FMUL R16, R70.reuse, R16 ;  /* 0x0000001046107220 */ /* 0x040fe20000400000 */
[C---:B------:R-:W-:Y:S01]  /*a9b0*/  FMUL R17, R70.reuse, R17 ;  /* 0x0000001146117220 */ /* 0x040fe20000400000 */
[C---:B------:R-:W-:Y:S01]  /*a9c0*/  FMUL R0, R70.reuse, R20 ;  /* 0x0000001446007220 */ /* 0x040fe20000400000 */
[C---:B------:R-:W-:Y:S01]  /*a9d0*/  FMUL R2, R70.reuse, R21 ;  /* 0x0000001546027220 */ /* 0x040fe20000400000 */
[C---:B------:R-:W-:Y:S01]  /*a9e0*/  FMUL R21, R70.reuse, R28 ;  /* 0x0000001c46157220 */ /* 0x040fe20000400000 */
[----:B------:R-:W-:Y:S02]  /*a9f0*/  HADD2.F32 R122, -RZ, R123.H0_H0 ;  /* 0x2000007bff7a7230 */ /* 0x000fe40000004100 */
[C---:B------:R-:W-:Y:S01]  /*aa00*/  FMUL R6, R70.reuse, R6 ;  /* 0x0000000646067220 */ /* 0x040fe20000400000 */
[----:B------:R-:W-:Y:S02]  /*aa10*/  HADD2.F32 R72, -RZ, R140.H1_H1 ;  /* 0x3000008cff487230 */ /* 0x000fe40000004100 */
[C---:B------:R-:W-:Y:S01]  /*aa20*/  FMUL R7, R70.reuse, R7 ;  /* 0x0000000746077220 */ /* 0x040fe20000400000 */
[----:B------:R-:W-:Y:S02]  /*aa30*/  HADD2.F32 R75, -RZ, R141.H0_H0 ;  /* 0x2000008dff4b7230 */ /* 0x000fe40000004100 */
[C---:B------:R-:W-:Y:S01]  /*aa40*/  FFMA R6, R73.reuse, R3, R6 ;  /* 0x0000000349067223 */ /* 0x040fe20000000006 */
[----:B------:R-:W-:Y:S02]  /*aa50*/  HADD2.F32 R123, -RZ, R123.H1_H1 ;  /* 0x3000007bff7b7230 */ /* 0x000fe40000004100 */
[C---:B------:R-:W-:Y:S01]  /*aa60*/  FFMA R7, R73.reuse, R72, R7 ;  /* 0x0000004849077223 */ /* 0x040fe20000000007 */
[C---:B------:R-:W-:Y:S01]  /*aa70*/  FFMA R8, R73.reuse, R74, R8 ;  /* 0x0000004a49087223 */ /* 0x040fe20000000008 */
[----:B------:R-:W-:Y:S01]  /*aa80*/  FFMA R9, R73, R76, R9 ;  /* 0x0000004c49097223 */ /* 0x000fe20000000009 */
[--C-:B------:R-:W-:Y:S02]  /*aa90*/  HADD2.F32 R126, -RZ, R127.reuse.H0_H0 ;  /* 0x2000007fff7e7230 */ /* 0x100fe40000004100 */
[C---:B------:R-:W-:Y:S01]  /*aaa0*/  FMUL R10, R70.reuse, R10 ;  /* 0x0000000a460a7220 */ /* 0x040fe20000400000 */
[----:B------:R-:W-:Y:S01]  /*aab0*/  F2FP.SATFINITE.E5M2.F32.PACK_AB_MERGE_C R76, R7, R6, RZ ;  /* 0x00000006074c723e */ /* 0x000fe200048060ff */
[C---:B------:R-:W-:Y:S01]  /*aac0*/  FMUL R7, R70.reuse, R24 ;  /* 0x0000001846077220 */ /* 0x040fe20000400000 */
[----:B------:R-:W-:Y:S02]  /*aad0*/  HADD2.F32 R127, -RZ, R127.H1_H1 ;  /* 0x3000007fff7f7230 */ /* 0x000fe40000004100 */
[C---:B------:R-:W-:Y:S01]  /*aae0*/  FFMA R10, R73.reuse, R75, R10 ;  /* 0x0000004b490a7223 */ /* 0x040fe2000000000a */
[----:B------:R-:W-:Y:S02]  /*aaf0*/  HADD2.F32 R72, -RZ, R130.H0_H0 ;  /* 0x20000082ff487230 */ /* 0x000fe40000004100 */
[C---:B------:R-:W-:Y:S01]  /*ab00*/  FMUL R11, R70.reuse, R11 ;  /* 0x0000000b460b7220 */ /* 0x040fe20000400000 */
[--C-:B------:R-:W-:Y:S02]  /*ab10*/  HADD2.F32 R79, -RZ, R142.reuse.H0_H0 ;  /* 0x2000008eff4f7230 */ /* 0x100fe40000004100 */
[C---:B------:R-:W-:Y:S01]  /*ab20*/  FMUL R14, R70.reuse, R14 ;  /* 0x0000000e460e7220 */ /* 0x040fe20000400000 */
[----:B------:R-:W-:Y:S02]  /*ab30*/  HADD2.F32 R82, -RZ, R142.H1_H1 ;  /* 0x3000008eff527230 */ /* 0x000fe40000004100 */
[C---:B------:R-:W-:Y:S01]  /*ab40*/  FFMA R11, R73.reuse, R78, R11 ;  /* 0x0000004e490b7223 */ /* 0x040fe2000000000b */
[C---:B------:R-:W-:Y:S01]  /*ab50*/  FFMA R12, R73.reuse, R77, R12 ;  /* 0x0000004d490c7223 */ /* 0x040fe2000000000c */
[C---:B------:R-:W-:Y:S01]  /*ab60*/  FFMA R13, R73.reuse, R80, R13 ;  /* 0x00000050490d7223 */ /* 0x040fe2000000000d */
[----:B------:R-:W-:Y:S01]  /*ab70*/  FFMA R14, R73, R79, R14 ;  /* 0x0000004f490e7223 */ /* 0x000fe2000000000e */
[----:B------:R-:W-:Y:S01]  /*ab80*/  HADD2.F32 R75, -RZ, R130.H1_H1 ;  /* 0x30000082ff4b7230 */ /* 0x000fe20000004100 */
[----:B------:R-:W-:Y:S01]  /*ab90*/  F2FP.SATFINITE.E5M2.F32.PACK_AB_MERGE_C R78, R11, R10, RZ ;  /* 0x0000000a0b4e723e */ /* 0x000fe200048060ff */
[C---:B------:R-:W-:Y:S01]  /*aba0*/  FMUL R10, R70.reuse, R25 ;  /* 0x00000019460a7220 */ /* 0x040fe20000400000 */
[C---:B------:R-:W-:Y:S01]  /*abb0*/  FMUL R25, R70.reuse, R32 ;  /* 0x0000002046197220 */ /* 0x040fe20000400000 */
        /* <DEDUP_REMOVED lines=8> */
[C---:B------:R-:W-:Y:S01]  /*ac40*/  FMUL R19, R70.reuse, R19 ;  /* 0x0000001346137220 */ /* 0x040fe20000400000 */
[--C-:B------:R-:W-:Y:S01]  /*ac50*/  HADD2.F32 R88, -RZ, R144.reuse.H0_H0 ;  /* 0x20000090ff587230 */ /* 0x100fe20000004100 */
[----:B------:R-:W-:Y:S01]  /*ac60*/  F2FP.SATFINITE.E5M2.F32.PACK_AB_MERGE_C R14, R15, R14, RZ ;  /* 0x0000000e0f0e723e */ /* 0x000fe200048060ff */
[----:B------:R-:W-:Y:S02]  /*ac70*/  HADD2.F32 R89, -RZ, R144.H1_H1 ;  /* 0x30000090ff597230 */ /* 0x000fe40000004100 */
[C---:B------:R-:W-:Y:S01]  /*ac80*/  FFMA R19, R73.reuse, R86, R19 ;  /* 0x0000005649137223 */ /* 0x040fe20000000013 */
[C---:B------:R-:W-:Y:S01]  /*ac90*/  FFMA R0, R73.reuse, R85, R0 ;  /* 0x0000005549007223 */ /* 0x040fe20000000000 */
[----:B------:R-:W-:Y:S01]  /*aca0*/  FFMA R2, R73, R87, R2 ;  /* 0x0000005749027223 */ /* 0x000fe20000000002 */
[C---:B------:R-:W-:Y:S01]  /*acb0*/  FMUL R3, R70.reuse, R22 ;  /* 0x0000001646037220 */ /* 0x040fe20000400000 */
[C---:B------:R-:W-:Y:S01]  /*acc0*/  FMUL R22, R70.reuse, R29 ;  /* 0x0000001d46167220 */ /* 0x040fe20000400000 */
[----:B------:R-:W-:Y:S01]  /*acd0*/  F2FP.SATFINITE.E5M2.F32.PACK_AB_MERGE_C R18, R19, R18, RZ ;  /* 0x000000121312723e */ /* 0x000fe200048060ff */
[C---:B------:R-:W-:Y:S01]  /*ace0*/  FMUL R29, R70.reuse, R36 ;  /* 0x00000024461d7220 */ /* 0x040fe20000400000 */
[C---:B------:R-:W-:Y:S01]  /*acf0*/  FFMA R3, R73.reuse, R88, R3 ;  /* 0x0000005849037223 */ /* 0x040fe20000000003 */
[C---:B------:R-:W-:Y:S01]  /*ad00*/  FMUL R6, R70.reuse, R23 ;  /* 0x0000001746067220 */ /* 0x040fe20000400000 */
[--C-:B------:R-:W-:Y:S02]  /*ad10*/  HADD2.F32 R92, -RZ, R145.reuse.H0_H0 ;  /* 0x20000091ff5c7230 */ /* 0x100fe40000004100 */
[C---:B------:R-:W-:Y:S01]  /*ad20*/  FMUL R11, R70.reuse, R26 ;  /* 0x0000001a460b7220 */ /* 0x040fe20000400000 */
[----:B------:R-:W-:Y:S02]  /*ad30*/  HADD2.F32 R93, -RZ, R145.H1_H1 ;  /* 0x30000091ff5d7230 */ /* 0x000fe40000004100 */
[C---:B------:R-:W-:Y:S01]  /*ad40*/  FFMA R6, R73.reuse, R89, R6 ;  /* 0x0000005949067223 */ /* 0x040fe20000000006 */
[C---:B------:R-:W-:Y:S01]  /*ad50*/  FFMA R7, R73.reuse, R90, R7 ;  /* 0x0000005a49077223 */ /* 0x040fe20000000007 */
[C---:B------:R-:W-:Y:S01]  /*ad60*/  FFMA R10, R73.reuse, R91, R10 ;  /* 0x0000005b490a7223 */ /* 0x040fe2000000000a */
[C---:B------:R-:W-:Y:S01]  /*ad70*/  FFMA R11, R73.reuse, R92, R11 ;  /* 0x0000005c490b7223 */ /* 0x040fe2000000000b */
[----:B------:R-:W-:Y:S01]  /*ad80*/  FMUL R26, R70, R33 ;  /* 0x00000021461a7220 */ /* 0x000fe20000400000 */
[----:B------:R-:W-:Y:S01]  /*ad90*/  F2FP.SATFINITE.E5M2.F32.PACK_AB_MERGE_C R3, R6, R3, RZ ;  /* 0x000000030603723e */ /* 0x000fe200048060ff */
        /* <DEDUP_REMOVED lines=9> */
[C---:B------:R-:W-:Y:S01]  /*ae30*/  FMUL R30, R70.reuse, R37 ;  /* 0x00000025461e7220 */ /* 0x040fe20000400000 */
[C---:B------:R-:W-:Y:S01]  /*ae40*/  FMUL R37, R70.reuse, R44 ;  /* 0x0000002c46257220 */ /* 0x040fe20000400000 */
[C---:B------:R-:W-:Y:S01]  /*ae50*/  FMUL R24, R70.reuse, R31 ;  /* 0x0000001f46187220 */ /* 0x040fe20000400000 */
[--C-:B------:R-:W-:Y:S02]  /*ae60*/  HADD2.F32 R100, -RZ, R147.reuse.H0_H0 ;  /* 0x20000093ff647230 */ /* 0x100fe40000004100 */
[----:B------:R-:W-:Y:S01]  /*ae70*/  FMUL R27, R70, R34 ;  /* 0x00000022461b7220 */ /* 0x000fe20000400000 */
[----:B------:R-:W-:Y:S02]  /*ae80*/  HADD2.F32 R101, -RZ, R147.H1_H1 ;  /* 0x30000093ff657230 */ /* 0x000fe40000004100 */
[C---:B------:R-:W-:Y:S01]  /*ae90*/  FFMA R24, R73.reuse, R97, R24 ;  /* 0x0000006149187223 */ /* 0x040fe20000000018 */
[C---:B------:R-:W-:Y:S01]  /*aea0*/  FFMA R25, R73.reuse, R98, R25 ;  /* 0x0000006249197223 */ /* 0x040fe20000000019 */
[C---:B------:R-:W-:Y:S01]  /*aeb0*/  FFMA R26, R73.reuse, R99, R26 ;  /* 0x00000063491a7223 */ /* 0x040fe2000000001a */
[----:B------:R-:W-:Y:S01]  /*aec0*/  F2FP.F16.E5M2.UNPACK_B R152, R152.H1 ;  /* 0x00000098ff98723e */ /* 0x000fe200030004ff */
[C---:B------:R-:W-:Y:S01]  /*aed0*/  FFMA R27, R73.reuse, R100, R27 ;  /* 0x00000064491b7223 */ /* 0x040fe2000000001b */
[----:B------:R-:W-:Y:S01]  /*aee0*/  F2FP.SATFINITE.E5M2.F32.PACK_AB_MERGE_C R6, R24, R23, RZ ;  /* 0x000000171806723e */ /* 0x000fe200048060ff */
[C---:B------:R-:W-:Y:S01]  /*aef0*/  FMUL R34, R70.reuse, R41 ;  /* 0x0000002946227220 */ /* 0x040fe20000400000 */
[C---:B------:R-:W-:Y:S01]  /*af00*/  FMUL R41, R70.reuse, R48 ;  /* 0x0000003046297220 */ /* 0x040fe20000400000 */
[----:B------:R-:W-:Y:S01]  /*af10*/  FMUL R28, R70, R35 ;  /* 0x00000023461c7220 */ /* 0x000fe20000400000 */
[----:B------:R-:W-:Y:S01]  /*af20*/  F2FP.F16.E5M2.UNPACK_B R153, R153.H1 ;  /* 0x00000099ff99723e */ /* 0x000fe200030004ff */
[--C-:B------:R-:W-:Y:S01]  /*af30*/  HADD2.F32 R104, -RZ, R148.reuse.H0_H0 ;  /* 0x20000094ff687230 */ /* 0x100fe20000004100 */
[----:B------:R-:W-:Y:S01]  /*af40*/  F2FP.SATFINITE.E5M2.F32.PACK_AB_MERGE_C R6, R22, R21, R6 ;  /* 0x000000151606723e */ /* 0x000fe20004806006 */
[C---:B------:R-:W-:Y:S01]  /*af50*/  FFMA R28, R73.reuse, R101, R28 ;  /* 0x00000065491c7223 */ /* 0x040fe2000000001c */
[C---:B------:R-:W-:Y:S01]  /*af60*/  FFMA R29, R73.reuse, R102, R29 ;  /* 0x00000066491d7223 */ /* 0x040fe2000000001d */
[C---:B------:R-:W-:Y:S01]  /*af70*/  FFMA R30, R73.reuse, R103, R30 ;  /* 0x00000067491e7223 */ /* 0x040fe2000000001e */
[----:B------:R-:W-:Y:S02]  /*af80*/  HADD2.F32 R105, -RZ, R148.H1_H1 ;  /* 0x30000094ff697230 */ /* 0x000fe40000004100 */
[C---:B------:R-:W-:Y:S01]  /*af90*/  FMUL R31, R70.reuse, R38 ;  /* 0x00000026461f7220 */ /* 0x040fe20000400000 */
[----:B------:R-:W-:Y:S01]  /*afa0*/  F2FP.F16.E5M2.UNPACK_B R154, R154.H1 ;  /* 0x0000009aff9a723e */ /* 0x000fe200030004ff */
[C---:B------:R-:W-:Y:S01]  /*afb0*/  FMUL R38, R70.reuse, R45 ;  /* 0x0000002d46267220 */ /* 0x040fe20000400000 */
[C---:B------:R-:W-:Y:S01]  /*afc0*/  FMUL R45, R70.reuse, R52 ;  /* 0x00000034462d7220 */ /* 0x040fe20000400000 */
[----:B------:R-:W-:Y:S01]  /*afd0*/  F2FP.F16.E5M2.UNPACK_B R155, R155.H1 ;  /* 0x0000009bff9b723e */ /* 0x000fe200030004ff */
[----:B------:R-:W-:Y:S01]  /*afe0*/  FFMA R31, R73, R104, R31 ;  /* 0x00000068491f7223 */ /* 0x000fe2000000001f */
[----:B------:R-:W-:Y:S01]  /*aff0*/  FMUL R52, R70, R59 ;  /* 0x0000003b46347220 */ /* 0x000fe20000400000 */
[----:B------:R-:W-:Y:S01]  /*b000*/  IADD3 R68, PT, PT, R68, 0x1, RZ ;  /* 0x0000000144447810 */ /* 0x000fe20007ffe0ff */
[C---:B------:R-:W-:Y:S01]  /*b010*/  FMUL R59, R70.reuse, R66 ;  /* 0x00000042463b7220 */ /* 0x040fe20000400000 */
[----:B------:R-:W-:Y:S01]  /*b020*/  F2FP.SATFINITE.E5M2.F32.PACK_AB_MERGE_C R66, R13, R12, R14 ;  /* 0x0000000c0d42723e */ /* 0x000fe2000480600e */
[C---:B------:R-:W-:Y:S01]  /*b030*/  FMUL R32, R70.reuse, R39 ;  /* 0x0000002746207220 */ /* 0x040fe20000400000 */
[--C-:B------:R-:W-:Y:S02]  /*b040*/  HADD2.F32 R108, -RZ, R149.reuse.H0_H0 ;  /* 0x20000095ff6c7230 */ /* 0x100fe40000004100 */
[C---:B------:R-:W-:Y:S01]  /*b050*/  FMUL R35, R70.reuse, R42 ;  /* 0x0000002a46237220 */ /* 0x040fe20000400000 */
[----:B------:R-:W-:Y:S02]  /*b060*/  HADD2.F32 R109, -RZ, R149.H1_H1 ;  /* 0x30000095ff6d7230 */ /* 0x000fe40000004100 */
[C---:B------:R-:W-:Y:S01]  /*b070*/  FFMA R32, R73.reuse, R105, R32 ;  /* 0x0000006949207223 */ /* 0x040fe20000000020 */
[----:B------:R-:W-:Y:S01]  /*b080*/  FMUL R36, R70, R43 ;  /* 0x0000002b46247220 */ /* 0x000fe20000400000 */
[C---:B------:R-:W-:Y:S01]  /*b090*/  FFMA R33, R73.reuse, R106, R33 ;  /* 0x0000006a49217223 */ /* 0x040fe20000000021 */
[C---:B------:R-:W-:Y:S01]  /*b0a0*/  FFMA R34, R73.reuse, R107, R34 ;  /* 0x0000006b49227223 */ /* 0x040fe20000000022 */
[--C-:B------:R-:W-:Y:S01]  /*b0b0*/  HADD2.F32 R112, -RZ, R150.reuse.H0_H0 ;  /* 0x20000096ff707230 */ /* 0x100fe20000004100 */
[----:B------:R-:W-:Y:S01]  /*b0c0*/  F2FP.SATFINITE.E5M2.F32.PACK_AB_MERGE_C R32, R32, R31, RZ ;  /* 0x0000001f2020723e */ /* 0x000fe200048060ff */
[C---:B------:R-:W-:Y:S01]  /*b0d0*/  FFMA R35, R73.reuse, R108, R35 ;  /* 0x0000006c49237223 */ /* 0x040fe20000000023 */
[----:B------:R-:W-:Y:S02]  /*b0e0*/  HADD2.F32 R113, -RZ, R150.H1_H1 ;  /* 0x30000096ff717230 */ /* 0x000fe40000004100 */
[----:B------:R-:W-:Y:S01]  /*b0f0*/  FMUL R39, R70, R46 ;  /* 0x0000002e46277220 */ /* 0x000fe20000400000 */
[----:B------:R-:W-:Y:S01]  /*b100*/  F2FP.SATFINITE.E5M2.F32.PACK_AB_MERGE_C R32, R30, R29, R32 ;  /* 0x0000001d1e20723e */ /* 0x000fe20004806020 */
[C---:B------:R-:W-:Y:S01]  /*b110*/  FFMA R36, R73.reuse, R109, R36 ;  /* 0x0000006d49247223 */ /* 0x040fe20000000024 */
[C---:B------:R-:W-:Y:S01]  /*b120*/  FMUL R40, R70.reuse, R47 ;  /* 0x0000002f46287220 */ /* 0x040fe20000400000 */
[C---:B------:R-:W-:Y:S01]  /*b130*/  FFMA R37, R73.reuse, R110, R37 ;  /* 0x0000006e49257223 */ /* 0x040fe20000000025 */
[C---:B------:R-:W-:Y:S01]  /*b140*/  FFMA R38, R73.reuse, R111, R38 ;  /* 0x0000006f49267223 */ /* 0x040fe20000000026 */
[C---:B------:R-:W-:Y:S01]  /*b150*/  FMUL R42, R70.reuse, R49 ;  /* 0x00000031462a7220 */ /* 0x040fe20000400000 */
        /* <DEDUP_REMOVED lines=8> */
[C---:B------:R-:W-:Y:S01]  /*b1e0*/  FMUL R57, R70.reuse, R64 ;  /* 0x0000004046397220 */ /* 0x040fe20000400000 */
[----:B------:R-:W-:Y:S01]  /*b1f0*/  FFMA R42, R73, R115, R42 ;  /* 0x00000073492a7223 */ /* 0x000fe2000000002a */
[C---:B------:R-:W-:Y:S01]  /*b200*/  FMUL R46, R70.reuse, R53 ;  /* 0x00000035462e7220 */ /* 0x040fe20000400000 */
[--C-:B------:R-:W-:Y:S01]  /*b210*/  HADD2.F32 R120, -RZ, R152.reuse.H0_H0 ;  /* 0x20000098ff787230 */ /* 0x100fe20000004100 */
[----:B------:R-:W-:Y:S01]  /*b220*/  F2FP.SATFINITE.E5M2.F32.PACK_AB_MERGE_C R64, R5, R4, R76 ;  /* 0x000000040540723e */ /* 0x000fe2000480604c */
[C---:B------:R-:W-:Y:S01]  /*b230*/  FMUL R51, R70.reuse, R58 ;  /* 0x0000003a46337220 */ /* 0x040fe20000400000 */
[C---:B------:R-:W-:Y:S01]  /*b240*/  FMUL R53, R70.reuse, R60 ;  /* 0x0000003c46357220 */ /* 0x040fe20000400000 */
[C---:B------:R-:W-:Y:S01]  /*b250*/  FFMA R43, R73.reuse, R116, R43 ;  /* 0x00000074492b7223 */ /* 0x040fe2000000002b */
[----:B------:R-:W-:Y:S02]  /*b260*/  HADD2.F32 R121, -RZ, R152.H1_H1 ;  /* 0x30000098ff797230 */ /* 0x000fe40000004100 */
[C---:B------:R-:W-:Y:S01]  /*b270*/  FMUL R47, R70.reuse, R54 ;  /* 0x00000036462f7220 */ /* 0x040fe20000400000 */
[C---:B------:R-:W-:Y:S01]  /*b280*/  FMUL R58, R70.reuse, R65 ;  /* 0x00000041463a7220 */ /* 0x040fe20000400000 */
[----:B------:R-:W-:Y:S01]  /*b290*/  FMUL R60, R70, R67 ;  /* 0x00000043463c7220 */ /* 0x000fe20000400000 */
[----:B------:R-:W-:Y:S01]  /*b2a0*/  F2FP.SATFINITE.E5M2.F32.PACK_AB_MERGE_C R5, R20, R11, RZ ;  /* 0x0000000b1405723e */ /* 0x000fe200048060ff */
[----:B------:R-:W-:Y:S01]  /*b2b0*/  FFMA R44, R73, R117, R44 ;  /* 0x00000075492c7223 */ /* 0x000fe2000000002c */
[C---:B------:R-:W-:Y:S01]  /*b2c0*/  FMUL R48, R70.reuse, R55 ;  /* 0x0000003746307220 */ /* 0x040fe20000400000 */
[----:B------:R-:W-:Y:S01]  /*b2d0*/  F2FP.SATFINITE.E5M2.F32.PACK_AB_MERGE_C R65, R9, R8, R78 ;  /* 0x000000080941723e */ /* 0x000fe2000480604e */
[----:B------:R-:W-:Y:S01]  /*b2e0*/  FFMA R45, R73, R118, R45 ;  /* 0x00000076492d7223 */ /* 0x000fe2000000002d */
[----:B------:R-:W-:Y:S01]  /*b2f0*/  F2FP.SATFINITE.E5M2.F32.PACK_AB_MERGE_C R67, R17, R16, R18 ;  /* 0x000000101143723e */ /* 0x000fe20004806012 */
[----:B------:R-:W-:Y:S01]  /*b300*/  FMUL R49, R70, R56 ;  /* 0x0000003846317220 */ /* 0x000fe20000400000 */
[C---:B------:R-:W-:Y:S01]  /*b310*/  FFMA R46, R73.reuse, R119, R46 ;  /* 0x00000077492e7223 */ /* 0x040fe2000000002e */
[--C-:B------:R-:W-:Y:S02]  /*b320*/  HADD2.F32 R124, -RZ, R153.reuse.H0_H0 ;  /* 0x20000099ff7c7230 */ /* 0x100fe40000004100 */
[C---:B------:R-:W-:Y:S01]  /*b330*/  FFMA R47, R73.reuse, R120, R47 ;  /* 0x00000078492f7223 */ /* 0x040fe2000000002f */
[----:B------:R1:W-:Y:S01]  /*b340*/  STS.128 [R137+UR44+0xa200], R64 ;  /* 0x00a2004089007988 */ /* 0x0003e20008000c2c */
[----:B------:R-:W-:Y:S01]  /*b350*/  HADD2.F32 R125, -RZ, R153.H1_H1 ;  /* 0x30000099ff7d7230 */ /* 0x000fe20000004100 */
[----:B------:R-:W-:Y:S01]  /*b360*/  F2FP.SATFINITE.E5M2.F32.PACK_AB_MERGE_C R5, R10, R7, R5 ;  /* 0x000000070a05723e */ /* 0x000fe20004806005 */
[C---:B------:R-:W-:Y:S01]  /*b370*/  FFMA R48, R73.reuse, R121, R48 ;  /* 0x0000007949307223 */ /* 0x040fe20000000030 */
[----:B------:R-:W-:Y:S01]  /*b380*/  F2FP.SATFINITE.E5M2.F32.PACK_AB_MERGE_C R7, R28, R27, RZ ;  /* 0x0000001b1c07723e */ /* 0x000fe200048060ff */
        /* <DEDUP_REMOVED lines=8> */
[----:B------:R-:W-:Y:S01]  /*b410*/  FMUL R56, R70, R63 ;  /* 0x0000003f46387220 */ /* 0x000fe20000400000 */
[----:B------:R-:W-:Y:S01]  /*b420*/  F2FP.SATFINITE.E5M2.F32.PACK_AB_MERGE_C R4, R2, R0, R3 ;  /* 0x000000000204723e */ /* 0x000fe20004806003 */
[C---:B------:R-:W-:Y:S01]  /*b430*/  FFMA R53, R73.reuse, R126, R53 ;  /* 0x0000007e49357223 */ /* 0x040fe20000000035 */
[----:B------:R-:W-:Y:S01]  /*b440*/  F2FP.SATFINITE.E5M2.F32.PACK_AB_MERGE_C R7, R26, R25, R7 ;  /* 0x000000191a07723e */ /* 0x000fe20004806007 */
[C---:B------:R-:W-:Y:S01]  /*b450*/  FFMA R54, R73.reuse, R127, R54 ;  /* 0x0000007f49367223 */ /* 0x040fe20000000036 */
[--C-:B------:R-:W-:Y:S02]  /*b460*/  HADD2.F32 R74, -RZ, R155.reuse.H0_H0 ;  /* 0x2000009bff4a7230 */ /* 0x100fe40000004100 */
[C---:B------:R-:W-:Y:S01]  /*b470*/  FFMA R55, R73.reuse, R128, R55 ;  /* 0x0000008049377223 */ /* 0x040fe20000000037 */
[----:B------:R-:W-:Y:S01]  /*b480*/  HADD2.F32 R131, -RZ, R155.H1_H1 ;  /* 0x3000009bff837230 */ /* 0x000fe20000004100 */
[----:B------:R1:W-:Y:S01]  /*b490*/  STS.128 [R176+0xa010], R4 ;  /* 0x00a01004b0007388 */ /* 0x0003e20000000c00 */
[----:B------:R-:W-:Y:S01]  /*b4a0*/  F2FP.SATFINITE.E5M2.F32.PACK_AB_MERGE_C R35, R36, R35, RZ ;  /* 0x000000232423723e */ /* 0x000fe200048060ff */
[C---:B------:R-:W-:Y:S01]  /*b4b0*/  FFMA R56, R73.reuse, R129, R56 ;  /* 0x0000008149387223 */ /* 0x040fe20000000038 */
[----:B------:R-:W-:Y:S01]  /*b4c0*/  F2FP.SATFINITE.E5M2.F32.PACK_AB_MERGE_C R39, R40, R39, RZ ;  /* 0x000000272827723e */ /* 0x000fe200048060ff */
[C---:B------:R-:W-:Y:S01]  /*b4d0*/  FFMA R57, R73.reuse, R72, R57 ;  /* 0x0000004849397223 */ /* 0x040fe20000000039 */
[----:B------:R-:W-:Y:S01]  /*b4e0*/  F2FP.SATFINITE.E5M2.F32.PACK_AB_MERGE_C R43, R44, R43, RZ ;  /* 0x0000002b2c2b723e */ /* 0x000fe200048060ff */
[C---:B------:R-:W-:Y:S01]  /*b4f0*/  FFMA R58, R73.reuse, R75, R58 ;  /* 0x0000004b493a7223 */ /* 0x040fe2000000003a */
[C---:B------:R-:W-:Y:S01]  /*b500*/  FFMA R59, R73.reuse, R74, R59 ;  /* 0x0000004a493b7223 */ /* 0x040fe2000000003b */
[----:B------:R-:W-:Y:S01]  /*b510*/  F2FP.SATFINITE.E5M2.F32.PACK_AB_MERGE_C R33, R34, R33, R35 ;  /* 0x000000212221723e */ /* 0x000fe20004806023 */
        /* <DEDUP_REMOVED lines=11> */
[----:B------:R-:W-:Y:S05]  /*b5d0*/  F2FP.SATFINITE.E5M2.F32.PACK_AB_MERGE_C R51, R58, R57, R59 ;  /* 0x000000393a33723e */ /* 0x000fea000480603b */
        /* <DEDUP_REMOVED lines=18> */
.L_x_134:
[----:B------:R-:W-:Y:S05]  /*b700*/  BSYNC.RECONVERGENT B0 ;  /* 0x0000000000007941 */ /* 0x000fea0003800200 */
.L_x_133:
[----:B------:R-:W-:Y:S01]  /*b710*/  R2UR UR4, R160 ;  /* 0x00000000a00472ca */ /* 0x000fe200000e0000 */
[----:B------:R-:W-:Y:S01]  /*b720*/  BAR.SYNC.DEFER_BLOCKING 0x1, 0x80 ;  /* 0x0042000000007b1d */ /* 0x000fe20000010000 */
[----:B------:R-:W-:Y:S01]  /*b730*/  ISETP.NE.AND P0, PT, R162, 0x2, PT ;  /* 0x00000002a200780c */ /* 0x000fe20003f05270 */
[----:B------:R-:W-:Y:S01]  /*b740*/  UISETP.NE.AND UP0, UPT, UR45, URZ, UPT ;  /* 0x000000ff2d00728c */ /* 0x000fe2000bf05270 */
[----:B------:R-:W-:Y:S01]  /*b750*/  ISETP.NE.AND P1, PT, R68, 0x2, PT ;  /* 0x000000024400780c */ /* 0x000fe20003f25270 */
[----:B------:R-:W-:Y:S01]  /*b760*/  UIADD3 UR20, UPT, UPT, UR37, UR59, URZ ;  /* 0x0000003b25147290 */ /* 0x000fe2000fffe0ff */
[----:B------:R-:W-:Y:S02]  /*b770*/  SEL R0, RZ, 0x1, P0 ;  /* 0x00000001ff007807 */ /* 0x000fe40000000000 */
[----:B------:R-:W-:Y:S02]  /*b780*/  SEL R3, RZ, 0x1, P1 ;  /* 0x00000001ff037807 */ /* 0x000fe40000800000 */
[----:B------:R-:W-:Y:S02]  /*b790*/  LOP3.LUT R167, R167, R0, RZ, 0x3c, !PT ;  /* 0x00000000a7a77212 */ /* 0x000fe400078e3cff */
[----:B------:R-:W-:Y:S01]  /*b7a0*/  LOP3.LUT R168, R168, R3, RZ, 0x3c, !PT ;  /* 0x00000003a8a87212 */ /* 0x000fe200078e3cff */
[----:B------:R-:W-:Y:S01]  /*b7b0*/  UIADD3 UR16, UPT, UPT, UR38, UR4, URZ ;  /* 0x0000000426107290 */ /* 0x000fe2000fffe0ff */
[----:B------:R-:W-:Y:S02]  /*b7c0*/  SEL R162, R162, RZ, P0 ;  /* 0x000000ffa2a27207 */ /* 0x000fe40000000000 */
[----:B------:R-:W-:Y:S01]  /*b7d0*/  SEL R68, R68, RZ, P1 ;  /* 0x000000ff44447207 */ /* 0x000fe20000800000 */
[----:B------:R-:W-:Y:S01]  /*b7e0*/  UMOV UR36, UR58 ;  /* 0x0000003a00247c82 */ /* 0x000fe20008000000 */
[----:B------:R-:W-:Y:S07]  /*b7f0*/  BRA.U UP0, `(.L_x_135) ;  /* 0xffffff9900747547 */ /* 0x000fee000b83ffff */
[----:B------:R-:W-:Y:S05]  /*b800*/  EXIT ;  /* 0x000000000000794d */ /* 0x000fea0003800000 */
.L_x_24:
[----:B--2---:R2:W3:Y:S02]  /*b810*/  SYNCS.PHASECHK.TRANS64.TRYWAIT P0, [R0+URZ+0x110], R3 ;  /* 0x00011003000075a7 */ /* 0x0044e400080011ff */
[----:B---3--:R-:W-:Y:S05]  /*b820*/  @!P0 NANOSLEEP.SYNCS 0x989680 ;  /* 0x009896800000895d */ /* 0x008fea0003900000 */
[----:B------:R-:W3:Y:S02]  /*b830*/  @!P0 SYNCS.PHASECHK.TRANS64 P0, [R0+URZ+0x110], R3 ;  /* 0x00011003000085a7 */ /* 0x000ee400080010ff */
[----:B---3--:R-:W-:Y:S05]  /*b840*/  @!P0 BRA `(.L_x_24) ;  /* 0xfffffffc00f08947 */ /* 0x008fea000383ffff */
[----:B------:R-:W-:Y:S05]  /*b850*/  BRA `(.L_x_136) ;  /* 0xffffff6000247947 */ /* 0x000fea000383ffff */
.L_x_27:
[----:B--2---:R-:W-:-:S07]  /*b860*/  MOV R0, UR33 ;  /* 0x0000002100007c02 */ /* 0x004fce0008000f00 */
.L_x_137:
[----:B--2---:R2:W3:Y:S02]  /*b870*/  SYNCS.PHASECHK.TRANS64.TRYWAIT P0, [R0+URZ+0x38], R3 ;  /* 0x00003803000075a7 */ /* 0x0044e400080011ff */
[----:B---3--:R-:W-:Y:S05]  /*b880*/  @!P0 NANOSLEEP.SYNCS 0x989680 ;  /* 0x009896800000895d */ /* 0x008fea0003900000 */
[----:B------:R-:W3:Y:S02]  /*b890*/  @!P0 SYNCS.PHASECHK.TRANS64 P0, [R0+URZ+0x38], R3 ;  /* 0x00003803000085a7 */ /* 0x000ee400080010ff */
[----:B---3--:R-:W-:Y:S05]  /*b8a0*/  @!P0 BRA `(.L_x_137) ;  /* 0xfffffffc00f08947 */ /* 0x008fea000383ffff */
[----:B------:R-:W-:Y:S05]  /*b8b0*/  BRA `(.L_x_26) ;  /* 0xffffff6000647947 */ /* 0x000fea000383ffff */
.L_x_34:
[----:B-1----:R-:W-:-:S07]  /*b8c0*/  MOV R0, UR17 ;  /* 0x0000001100007c02 */ /* 0x002fce0008000f00 */
.L_x_138:
[----:B-1----:R1:W2:Y:S02]  /*b8d0*/  SYNCS.PHASECHK.TRANS64.TRYWAIT P0, [R0+URZ+0x38], R3 ;  /* 0x00003803000075a7 */ /* 0x0022a400080011ff */
[----:B--2---:R-:W-:Y:S05]  /*b8e0*/  @!P0 NANOSLEEP.SYNCS 0x989680 ;  /* 0x009896800000895d */ /* 0x004fea0003900000 */
[----:B------:R-:W2:Y:S02]  /*b8f0*/  @!P0 SYNCS.PHASECHK.TRANS64 P0, [R0+URZ+0x38], R3 ;  /* 0x00003803000085a7 */ /* 0x000ea400080010ff */
[----:B--2---:R-:W-:Y:S05]  /*b900*/  @!P0 BRA `(.L_x_138) ;  /* 0xfffffffc00f08947 */ /* 0x004fea000383ffff */
[----:B------:R-:W-:Y:S05]  /*b910*/  BRA `(.L_x_33) ;  /* 0xffffff6400207947 */ /* 0x000fea000383ffff */
.L_x_39:
[----:B-1----:R1:W2:Y:S02]  /*b920*/  SYNCS.PHASECHK.TRANS64.TRYWAIT P0, [R3+URZ+0xc0], R0 ;  /* 0x0000c000030075a7 */ /* 0x0022a400080011ff */
[----:B--2---:R-:W-:Y:S05]  /*b930*/  @!P0 NANOSLEEP.SYNCS 0x989680 ;  /* 0x009896800000895d */ /* 0x004fea0003900000 */
[----:B------:R-:W2:Y:S02]  /*b940*/  @!P0 SYNCS.PHASECHK.TRANS64 P0, [R3+URZ+0xc0], R0 ;  /* 0x0000c000030085a7 */ /* 0x000ea400080010ff */
[----:B--2---:R-:W-:Y:S05]  /*b950*/  @!P0 BRA `(.L_x_39) ;  /* 0xfffffffc00f08947 */ /* 0x004fea000383ffff */
[----:B------:R-:W-:Y:S05]  /*b960*/  BRA `(.L_x_139) ;  /* 0xffffff6400c07947 */ /* 0x000fea000383ffff */
.L_x_43:
[----:B-1----:R-:W-:-:S07]  /*b970*/  MOV R0, UR4 ;  /* 0x0000000400007c02 */ /* 0x002fce0008000f00 */
.L_x_140:
[----:B-1----:R1:W2:Y:S02]  /*b980*/  SYNCS.PHASECHK.TRANS64.TRYWAIT P0, [R0+URZ], R3 ;  /* 0x00000003000075a7 */ /* 0x0022a400080011ff */
[----:B--2---:R-:W-:Y:S05]  /*b990*/  @!P0 NANOSLEEP.SYNCS 0x989680 ;  /* 0x009896800000895d */ /* 0x004fea0003900000 */
[----:B------:R-:W2:Y:S02]  /*b9a0*/  @!P0 SYNCS.PHASECHK.TRANS64 P0, [R0+URZ], R3 ;  /* 0x00000003000085a7 */ /* 0x000ea400080010ff */
[----:B--2---:R-:W-:Y:S05]  /*b9b0*/  @!P0 BRA `(.L_x_140) ;  /* 0xfffffffc00f08947 */ /* 0x004fea000383ffff */
[----:B------:R-:W-:Y:S05]  /*b9c0*/  BRA `(.L_x_141) ;  /* 0xffffff6c00687947 */ /* 0x000fea000383ffff */
.L_x_44:
[----:B------:R-:W-:-:S07]  /*b9d0*/  MOV R0, UR5 ;  /* 0x0000000500007c02 */ /* 0x000fce0008000f00 */
.L_x_142:
[----:B-1----:R1:W2:Y:S02]  /*b9e0*/  SYNCS.PHASECHK.TRANS64.TRYWAIT P0, [R0+URZ], R3 ;  /* 0x00000003000075a7 */ /* 0x0022a400080011ff */
[----:B--2---:R-:W-:Y:S05]  /*b9f0*/  @!P0 NANOSLEEP.SYNCS 0x989680 ;  /* 0x009896800000895d */ /* 0x004fea0003900000 */
[----:B------:R-:W2:Y:S02]  /*ba00*/  @!P0 SYNCS.PHASECHK.TRANS64 P0, [R0+URZ], R3 ;  /* 0x00000003000085a7 */ /* 0x000ea400080010ff */
[----:B--2---:R-:W-:Y:S05]  /*ba10*/  @!P0 BRA `(.L_x_142) ;  /* 0xfffffffc00f08947 */ /* 0x004fea000383ffff */
[----:B------:R-:W-:Y:S05]  /*ba20*/  BRA `(.L_x_143) ;  /* 0xffffff6c00747947 */ /* 0x000fea000383ffff */
.L_x_45:
[----:B------:R-:W-:-:S07]  /*ba30*/  MOV R0, UR5 ;  /* 0x0000000500007c02 */ /* 0x000fce0008000f00 */
.L_x_144:
[----:B-1----:R1:W2:Y:S02]  /*ba40*/  SYNCS.PHASECHK.TRANS64.TRYWAIT P0, [R0+URZ], R3 ;  /* 0x00000003000075a7 */ /* 0x0022a400080011ff */
[----:B--2---:R-:W-:Y:S05]  /*ba50*/  @!P0 NANOSLEEP.SYNCS 0x989680 ;  /* 0x009896800000895d */ /* 0x004fea0003900000 */
[----:B------:R-:W2:Y:S02]  /*ba60*/  @!P0 SYNCS.PHASECHK.TRANS64 P0, [R0+URZ], R3 ;  /* 0x00000003000085a7 */ /* 0x000ea400080010ff */
[----:B--2---:R-:W-:Y:S05]  /*ba70*/  @!P0 BRA `(.L_x_144) ;  /* 0xfffffffc00f08947 */ /* 0x004fea000383ffff */
[----:B------:R-:W-:Y:S05]  /*ba80*/  BRA `(.L_x_145) ;  /* 0xffffff6c00807947 */ /* 0x000fea000383ffff */
.L_x_46:
[----:B------:R-:W-:-:S07]  /*ba90*/  MOV R0, UR5 ;  /* 0x0000000500007c02 */ /* 0x000fce0008000f00 */
.L_x_146:
[----:B-1----:R1:W2:Y:S02]  /*baa0*/  SYNCS.PHASECHK.TRANS64.TRYWAIT P0, [R0+URZ], R3 ;  /* 0x00000003000075a7 */ /* 0x0022a400080011ff */
[----:B--2---:R-:W-:Y:S05]  /*bab0*/  @!P0 NANOSLEEP.SYNCS 0x989680 ;  /* 0x009896800000895d */ /* 0x004fea0003900000 */
[----:B------:R-:W2:Y:S02]  /*bac0*/  @!P0 SYNCS.PHASECHK.TRANS64 P0, [R0+URZ], R3 ;  /* 0x00000003000085a7 */ /* 0x000ea400080010ff */
[----:B--2---:R-:W-:Y:S05]  /*bad0*/  @!P0 BRA `(.L_x_146) ;  /* 0xfffffffc00f08947 */ /* 0x004fea000383ffff */
[----:B------:R-:W-:Y:S05]  /*bae0*/  BRA `(.L_x_147) ;  /* 0xffffff6c008c7947 */ /* 0x000fea000383ffff */
.L_x_47:
[----:B------:R-:W-:-:S07]  /*baf0*/  MOV R0, UR5 ;  /* 0x0000000500007c02 */ /* 0x000fce0008000f00 */
.L_x_148:
[----:B-1----:R1:W2:Y:S02]  /*bb00*/  SYNCS.PHASECHK.TRANS64.TRYWAIT P0, [R0+URZ], R3 ;  /* 0x00000003000075a7 */ /* 0x0022a400080011ff */
[----:B--2---:R-:W-:Y:S05]  /*bb10*/  @!P0 NANOSLEEP.SYNCS 0x989680 ;  /* 0x009896800000895d */ /* 0x004fea0003900000 */
[----:B------:R-:W2:Y:S02]  /*bb20*/  @!P0 SYNCS.PHASECHK.TRANS64 P0, [R0+URZ], R3 ;  /* 0x00000003000085a7 */ /* 0x000ea400080010ff */
[----:B--2---:R-:W-:Y:S05]  /*bb30*/  @!P0 BRA `(.L_x_148) ;  /* 0xfffffffc00f08947 */ /* 0x004fea000383ffff */
[----:B------:R-:W-:Y:S05]  /*bb40*/  BRA `(.L_x_149) ;  /* 0xffffff6c00987947 */ /* 0x000fea000383ffff */
.L_x_48:
[----:B------:R-:W-:-:S07]  /*bb50*/  MOV R0, UR5 ;  /* 0x0000000500007c02 */ /* 0x000fce0008000f00 */
.L_x_150:
[----:B-1----:R1:W2:Y:S02]  /*bb60*/  SYNCS.PHASECHK.TRANS64.TRYWAIT P0, [R0+URZ], R3 ;  /* 0x00000003000075a7 */ /* 0x0022a400080011ff */
[----:B--2---:R-:W-:Y:S05]  /*bb70*/  @!P0 NANOSLEEP.SYNCS 0x989680 ;  /* 0x009896800000895d */ /* 0x004fea0003900000 */
[----:B------:R-:W2:Y:S02]  /*bb80*/  @!P0 SYNCS.PHASECHK.TRANS64 P0, [R0+URZ], R3 ;  /* 0x00000003000085a7 */ /* 0x000ea400080010ff */
[----:B--2---:R-:W-:Y:S05]  /*bb90*/  @!P0 BRA `(.L_x_150) ;  /* 0xfffffffc00f08947 */ /* 0x004fea000383ffff */
[----:B------:R-:W-:Y:S05]  /*bba0*/  BRA `(.L_x_151) ;  /* 0xffffff6c00a47947 */ /* 0x000fea000383ffff */
.L_x_51:
[----:B-1----:R1:W2:Y:S02]  /*bbb0*/  SYNCS.PHASECHK.TRANS64.TRYWAIT P0, [R2+URZ+0x100], R5 ;  /* 0x00010005020075a7 */ /* 0x0022a400080011ff */
[----:B--2---:R-:W-:Y:S05]  /*bbc0*/  @!P0 NANOSLEEP.SYNCS 0x989680 ;  /* 0x009896800000895d */ /* 0x004fea0003900000 */
[----:B------:R-:W2:Y:S02]  /*bbd0*/  @!P0 SYNCS.PHASECHK.TRANS64 P0, [R2+URZ+0x100], R5 ;  /* 0x00010005020085a7 */ /* 0x000ea400080010ff */
[----:B--2---:R-:W-:Y:S05]  /*bbe0*/  @!P0 BRA `(.L_x_51) ;  /* 0xfffffffc00f08947 */ /* 0x004fea000383ffff */
[----:B------:R-:W-:Y:S05]  /*bbf0*/  BRA `(.L_x_152) ;  /* 0xffffff7000087947 */ /* 0x000fea000383ffff */
.L_x_52:
[----:B------:R-:W-:-:S07]  /*bc00*/  MOV R2, UR4 ;  /* 0x0000000400027c02 */ /* 0x000fce0008000f00 */
.L_x_153:
[----:B-1----:R1:W2:Y:S02]  /*bc10*/  SYNCS.PHASECHK.TRANS64.TRYWAIT P0, [R2+URZ+0xd0], R5 ;  /* 0x0000d005020075a7 */ /* 0x0022a400080011ff */
[----:B--2---:R-:W-:Y:S05]  /*bc20*/  @!P0 NANOSLEEP.SYNCS 0x989680 ;  /* 0x009896800000895d */ /* 0x004fea0003900000 */
[----:B------:R-:W2:Y:S02]  /*bc30*/  @!P0 SYNCS.PHASECHK.TRANS64 P0, [R2+URZ+0xd0], R5 ;  /* 0x0000d005020085a7 */ /* 0x000ea400080010ff */
[----:B--2---:R-:W-:Y:S05]  /*bc40*/  @!P0 BRA `(.L_x_153) ;  /* 0xfffffffc00f08947 */ /* 0x004fea000383ffff */
[----:B------:R-:W-:Y:S05]  /*bc50*/  BRA `(.L_x_154) ;  /* 0xffffff7000187947 */ /* 0x000fea000383ffff */
.L_x_53:
[----:B-1----:R1:W2:Y:S02]  /*bc60*/  SYNCS.PHASECHK.TRANS64.TRYWAIT P1, [R2+URZ+0xc0], R5 ;  /* 0x0000c005020075a7 */ /* 0x0022a400080211ff */
[----:B--2---:R-:W-:Y:S05]  /*bc70*/  @!P1 NANOSLEEP.SYNCS 0x989680 ;  /* 0x009896800000995d */ /* 0x004fea0003900000 */
[----:B------:R-:W2:Y:S02]  /*bc80*/  @!P1 SYNCS.PHASECHK.TRANS64 P1, [R2+URZ+0xc0], R5 ;  /* 0x0000c005020095a7 */ /* 0x000ea400080210ff */
[----:B--2---:R-:W-:Y:S05]  /*bc90*/  @!P1 BRA `(.L_x_53) ;  /* 0xfffffffc00f09947 */ /* 0x004fea000383ffff */
[----:B------:R-:W-:Y:S05]  /*bca0*/  BRA `(.L_x_155) ;  /* 0xffffff7000487947 */ /* 0x000fea000383ffff */
.L_x_56:
[----:B------:R-:W-:-:S07]  /*bcb0*/  MOV R0, UR4 ;  /* 0x0000000400007c02 */ /* 0x000fce0008000f00 */
.L_x_156:
[----:B-1----:R1:W2:Y:S02]  /*bcc0*/  SYNCS.PHASECHK.TRANS64.TRYWAIT P0, [R0+URZ+0xd0], R3 ;  /* 0x0000d003000075a7 */ /* 0x0022a400080011ff */
[----:B--2---:R-:W-:Y:S05]  /*bcd0*/  @!P0 NANOSLEEP.SYNCS 0x989680 ;  /* 0x009896800000895d */ /* 0x004fea0003900000 */
[----:B------:R-:W2:Y:S02]  /*bce0*/  @!P0 SYNCS.PHASECHK.TRANS64 P0, [R0+URZ+0xd0], R3 ;  /* 0x0000d003000085a7 */ /* 0x000ea400080010ff */
[----:B--2---:R-:W-:Y:S05]  /*bcf0*/  @!P0 BRA `(.L_x_156) ;  /* 0xfffffffc00f08947 */ /* 0x004fea000383ffff */
[----:B------:R-:W-:Y:S05]  /*bd00*/  BRA `(.L_x_55) ;  /* 0xffffff70009c7947 */ /* 0x000fea000383ffff */
.L_x_63:
[----:B-1----:R1:W2:Y:S02]  /*bd10*/  SYNCS.PHASECHK.TRANS64.TRYWAIT P1, [R0+URZ+0xc0], R5 ;  /* 0x0000c005000075a7 */ /* 0x0022a400080211ff */
[----:B--2---:R-:W-:Y:S05]  /*bd20*/  @!P1 NANOSLEEP.SYNCS 0x989680 ;  /* 0x009896800000995d */ /* 0x004fea0003900000 */
[----:B------:R-:W2:Y:S02]  /*bd30*/  @!P1 SYNCS.PHASECHK.TRANS64 P1, [R0+URZ+0xc0], R5 ;  /* 0x0000c005000095a7 */ /* 0x000ea400080210ff */
[----:B--2---:R-:W-:Y:S05]  /*bd40*/  @!P1 BRA `(.L_x_63) ;  /* 0xfffffffc00f09947 */ /* 0x004fea000383ffff */
[----:B------:R-:W-:Y:S05]  /*bd50*/  BRA `(.L_x_157) ;  /* 0xffffff7800047947 */ /* 0x000fea000383ffff */
.L_x_64:
[----:B------:R-:W-:-:S07]  /*bd60*/  MOV R3, UR22 ;  /* 0x0000001600037c02 */ /* 0x000fce0008000f00 */
.L_x_158:
[----:B-1----:R1:W2:Y:S02]  /*bd70*/  SYNCS.PHASECHK.TRANS64.TRYWAIT P0, [R3+URZ+0xf0], R0 ;  /* 0x0000f000030075a7 */ /* 0x0022a400080011ff */
[----:B--2---:R-:W-:Y:S05]  /*bd80*/  @!P0 NANOSLEEP.SYNCS 0x989680 ;  /* 0x009896800000895d */ /* 0x004fea0003900000 */
[----:B------:R-:W2:Y:S02]  /*bd90*/  @!P0 SYNCS.PHASECHK.TRANS64 P0, [R3+URZ+0xf0], R0 ;  /* 0x0000f000030085a7 */ /* 0x000ea400080010ff */
[----:B--2---:R-:W-:Y:S05]  /*bda0*/  @!P0 BRA `(.L_x_158) ;  /* 0xfffffffc00f08947 */ /* 0x004fea000383ffff */
[----:B------:R-:W-:Y:S05]  /*bdb0*/  BRA `(.L_x_159) ;  /* 0xffffff78003c7947 */ /* 0x000fea000383ffff */
.L_x_67:
[----:B------:R-:W-:Y:S07]  /*bdc0*/  MOV R0, UR5 ;  /* 0x0000000500007c02 */ /* 0x000fee0008000f00 */
.L_x_160:
[----:B-1----:R1:W2:Y:S02]  /*bdd0*/  SYNCS.PHASECHK.TRANS64.TRYWAIT P0, [R0+URZ], R3 ;  /* 0x00000003000075a7 */ /* 0x0022a400080011ff */
[----:B--2---:R-:W-:Y:S05]  /*bde0*/  @!P0 NANOSLEEP.SYNCS 0x989680 ;  /* 0x009896800000895d */ /* 0x004fea0003900000 */
[----:B------:R-:W2:Y:S02]  /*bdf0*/  @!P0 SYNCS.PHASECHK.TRANS64 P0, [R0+URZ], R3 ;  /* 0x00000003000085a7 */ /* 0x000ea400080010ff */
[----:B--2---:R-:W-:Y:S05]  /*be00*/  @!P0 BRA `(.L_x_160) ;  /* 0xfffffffc00f08947 */ /* 0x004fea000383ffff */
[----:B------:R-:W-:Y:S05]  /*be10*/  BRA `(.L_x_66) ;  /* 0xffffff7800587947 */ /* 0x000fea000383ffff */
.L_x_70:
[----:B------:R-:W-:-:S07]  /*be20*/  MOV R0, UR4 ;  /* 0x0000000400007c02 */ /* 0x000fce0008000f00 */
.L_x_161:
[----:B--2---:R2:W4:Y:S02]  /*be30*/  SYNCS.PHASECHK.TRANS64.TRYWAIT P0, [R0+URZ], R3 ;  /* 0x00000003000075a7 */ /* 0x00452400080011ff */
[----:B----4-:R-:W-:Y:S05]  /*be40*/  @!P0 NANOSLEEP.SYNCS 0x989680 ;  /* 0x009896800000895d */ /* 0x010fea0003900000 */
[----:B------:R-:W4:Y:S02]  /*be50*/  @!P0 SYNCS.PHASECHK.TRANS64 P0, [R0+URZ], R3 ;  /* 0x00000003000085a7 */ /* 0x000f2400080010ff */
[----:B----4-:R-:W-:Y:S05]  /*be60*/  @!P0 BRA `(.L_x_161) ;  /* 0xfffffffc00f08947 */ /* 0x010fea000383ffff */
[----:B------:R-:W-:Y:S05]  /*be70*/  BRA `(.L_x_162) ;  /* 0xffffff7c000c7947 */ /* 0x000fea000383ffff */
.L_x_71:
[----:B------:R-:W-:-:S07]  /*be80*/  MOV R0, UR4 ;  /* 0x0000000400007c02 */ /* 0x000fce0008000f00 */
.L_x_163:
[----:B-1----:R1:W2:Y:S02]  /*be90*/  SYNCS.PHASECHK.TRANS64.TRYWAIT P0, [R0+URZ], R3 ;  /* 0x00000003000075a7 */ /* 0x0022a400080011ff */
[----:B--2---:R-:W-:Y:S05]  /*bea0*/  @!P0 NANOSLEEP.SYNCS 0x989680 ;  /* 0x009896800000895d */ /* 0x004fea0003900000 */
[----:B------:R-:W2:Y:S02]  /*beb0*/  @!P0 SYNCS.PHASECHK.TRANS64 P0, [R0+URZ], R3 ;  /* 0x00000003000085a7 */ /* 0x000ea400080010ff */
[----:B--2---:R-:W-:Y:S05]  /*bec0*/  @!P0 BRA `(.L_x_163) ;  /* 0xfffffffc00f08947 */ /* 0x004fea000383ffff */
[----:B------:R-:W-:Y:S05]  /*bed0*/  BRA `(.L_x_164) ;  /* 0xffffff7c00187947 */ /* 0x000fea000383ffff */
.L_x_76:
[----:B--2---:R2:W3:Y:S02]  /*bee0*/  SYNCS.PHASECHK.TRANS64.TRYWAIT P0, [R12+URZ+0xc0], R9 ;  /* 0x0000c0090c0075a7 */ /* 0x0044e400080011ff */
[----:B---3--:R-:W-:Y:S05]  /*bef0*/  @!P0 NANOSLEEP.SYNCS 0x989680 ;  /* 0x009896800000895d */ /* 0x008fea0003900000 */
[----:B------:R-:W3:Y:S02]  /*bf00*/  @!P0 SYNCS.PHASECHK.TRANS64 P0, [R12+URZ+0xc0], R9 ;  /* 0x0000c0090c0085a7 */ /* 0x000ee400080010ff */
[----:B---3--:R-:W-:Y:S05]  /*bf10*/  @!P0 BRA `(.L_x_76) ;  /* 0xfffffffc00f08947 */ /* 0x008fea000383ffff */
[----:B------:R-:W-:Y:S05]  /*bf20*/  BRA `(.L_x_165) ;  /* 0xffffff8000487947 */ /* 0x000fea000383ffff */
.L_x_79:
[----:B------:R-:W-:Y:S07]  /*bf30*/  MOV R0, UR21 ;  /* 0x0000001500007c02 */ /* 0x000fee0008000f00 */
.L_x_166:
[----:B--2---:R2:W3:Y:S02]  /*bf40*/  SYNCS.PHASECHK.TRANS64.TRYWAIT P2, [R0+URZ+0xb8], R11 ;  /* 0x0000b80b000075a7 */ /* 0x0044e400080411ff */
[----:B---3--:R-:W-:Y:S05]  /*bf50*/  @!P2 NANOSLEEP.SYNCS 0x989680 ;  /* 0x009896800000a95d */ /* 0x008fea0003900000 */
[----:B------:R-:W3:Y:S02]  /*bf60*/  @!P2 SYNCS.PHASECHK.TRANS64 P2, [R0+URZ+0xb8], R11 ;  /* 0x0000b80b0000a5a7 */ /* 0x000ee400080410ff */
[----:B---3--:R-:W-:Y:S05]  /*bf70*/  @!P2 BRA `(.L_x_166) ;  /* 0xfffffffc00f0a947 */ /* 0x008fea000383ffff */
[----:B------:R-:W-:Y:S05]  /*bf80*/  BRA `(.L_x_78) ;  /* 0xffffff8400b07947 */ /* 0x000fea000383ffff */
.L_x_82:
[----:B--2---:R-:W-:Y:S07]  /*bf90*/  MOV R0, UR21 ;  /* 0x0000001500007c02 */ /* 0x004fee0008000f00 */
.L_x_167:
[----:B--2---:R2:W3:Y:S02]  /*bfa0*/  SYNCS.PHASECHK.TRANS64.TRYWAIT P0, [R0+URZ+0x90], R9 ;  /* 0x00009009000075a7 */ /* 0x0044e400080011ff */
[----:B---3--:R-:W-:Y:S05]  /*bfb0*/  @!P0 NANOSLEEP.SYNCS 0x989680 ;  /* 0x009896800000895d */ /* 0x008fea0003900000 */
[----:B------:R-:W3:Y:S02]  /*bfc0*/  @!P0 SYNCS.PHASECHK.TRANS64 P0, [R0+URZ+0x90], R9 ;  /* 0x00009009000085a7 */ /* 0x000ee400080010ff */
[----:B---3--:R-:W-:Y:S05]  /*bfd0*/  @!P0 BRA `(.L_x_167) ;  /* 0xfffffffc00f08947 */ /* 0x008fea000383ffff */
[----:B------:R-:W-:Y:S05]  /*bfe0*/  BRA `(.L_x_168) ;  /* 0xffffff88000c7947 */ /* 0x000fea000383ffff */
.L_x_83:
[----:B------:R-:W-:Y:S07]  /*bff0*/  MOV R0, UR21 ;  /* 0x0000001500007c02 */ /* 0x000fee0008000f00 */
.L_x_169:
[----:B--2---:R2:W3:Y:S02]  /*c000*/  SYNCS.PHASECHK.TRANS64.TRYWAIT P0, [R0+URZ+0x98], R9 ;  /* 0x00009809000075a7 */ /* 0x0044e400080011ff */
[----:B---3--:R-:W-:Y:S05]  /*c010*/  @!P0 NANOSLEEP.SYNCS 0x989680 ;  /* 0x009896800000895d */ /* 0x008fea0003900000 */
[----:B------:R-:W3:Y:S02]  /*c020*/  @!P0 SYNCS.PHASECHK.TRANS64 P0, [R0+URZ+0x98], R9 ;  /* 0x00009809000085a7 */ /* 0x000ee400080010ff */
[----:B---3--:R-:W-:Y:S05]  /*c030*/  @!P0 BRA `(.L_x_169) ;  /* 0xfffffffc00f08947 */ /* 0x008fea000383ffff */
[----:B------:R-:W-:Y:S05]  /*c040*/  BRA `(.L_x_170) ;  /* 0xffffff8800447947 */ /* 0x000fea000383ffff */
.L_x_84:
[----:B------:R-:W-:Y:S07]  /*c050*/  MOV R0, UR21 ;  /* 0x0000001500007c02 */ /* 0x000fee0008000f00 */
.L_x_171:
[----:B--2---:R2:W3:Y:S02]  /*c060*/  SYNCS.PHASECHK.TRANS64.TRYWAIT P0, [R0+URZ+0xa0], R9 ;  /* 0x0000a009000075a7 */ /* 0x0044e400080011ff */
[----:B---3--:R-:W-:Y:S05]  /*c070*/  @!P0 NANOSLEEP.SYNCS 0x989680 ;  /* 0x009896800000895d */ /* 0x008fea0003900000 */
[----:B------:R-:W3:Y:S02]  /*c080*/  @!P0 SYNCS.PHASECHK.TRANS64 P0, [R0+URZ+0xa0], R9 ;  /* 0x0000a009000085a7 */ /* 0x000ee400080010ff */
[----:B---3--:R-:W-:Y:S05]  /*c090*/  @!P0 BRA `(.L_x_171) ;  /* 0xfffffffc00f08947 */ /* 0x008fea000383ffff */
[----:B------:R-:W-:Y:S05]  /*c0a0*/  BRA `(.L_x_172) ;  /* 0xffffff8800887947 */ /* 0x000fea000383ffff */
.L_x_85:
[----:B------:R-:W-:Y:S07]  /*c0b0*/  MOV R0, UR21 ;  /* 0x0000001500007c02 */ /* 0x000fee0008000f00 */
.L_x_173:
[----:B--2---:R2:W3:Y:S02]  /*c0c0*/  SYNCS.PHASECHK.TRANS64.TRYWAIT P0, [R0+URZ+0xa8], R9 ;  /* 0x0000a809000075a7 */ /* 0x0044e400080011ff */
[----:B---3--:R-:W-:Y:S05]  /*c0d0*/  @!P0 NANOSLEEP.SYNCS 0x989680 ;  /* 0x009896800000895d */ /* 0x008fea0003900000 */
[----:B------:R-:W3:Y:S02]  /*c0e0*/  @!P0 SYNCS.PHASECHK.TRANS64 P0, [R0+URZ+0xa8], R9 ;  /* 0x0000a809000085a7 */ /* 0x000ee400080010ff */
[----:B---3--:R-:W-:Y:S05]  /*c0f0*/  @!P0 BRA `(.L_x_173) ;  /* 0xfffffffc00f08947 */ /* 0x008fea000383ffff */
[----:B------:R-:W-:Y:S05]  /*c100*/  BRA `(.L_x_174) ;  /* 0xffffff8800c87947 */ /* 0x000fea000383ffff */
.L_x_87:
[----:B------:R-:W-:-:S07]  /*c110*/  MOV R0, UR21 ;  /* 0x0000001500007c02 */ /* 0x000fce0008000f00 */
.L_x_175:
[----:B---3--:R3:W4:Y:S02]  /*c120*/  SYNCS.PHASECHK.TRANS64.TRYWAIT P0, [R0+URZ+0x90], R3 ;  /* 0x00009003000075a7 */ /* 0x00872400080011ff */
[----:B----4-:R-:W-:Y:S05]  /*c130*/  @!P0 NANOSLEEP.SYNCS 0x989680 ;  /* 0x009896800000895d */ /* 0x010fea0003900000 */
[----:B------:R-:W4:Y:S02]  /*c140*/  @!P0 SYNCS.PHASECHK.TRANS64 P0, [R0+URZ+0x90], R3 ;  /* 0x00009003000085a7 */ /* 0x000f2400080010ff */
[----:B----4-:R-:W-:Y:S05]  /*c150*/  @!P0 BRA `(.L_x_175) ;  /* 0xfffffffc00f08947 */ /* 0x010fea000383ffff */
[----:B------:R-:W-:Y:S05]  /*c160*/  BRA `(.L_x_176) ;  /* 0xffffff8c003c7947 */ /* 0x000fea000383ffff */
.L_x_88:
[----:B---3--:R-:W-:-:S07]  /*c170*/  MOV R0, UR21 ;  /* 0x0000001500007c02 */ /* 0x008fce0008000f00 */
.L_x_177:
[----:B---3--:R3:W4:Y:S02]  /*c180*/  SYNCS.PHASECHK.TRANS64.TRYWAIT P0, [R0+URZ+0x98], R3 ;  /* 0x00009803000075a7 */ /* 0x00872400080011ff */
[----:B----4-:R-:W-:Y:S05]  /*c190*/  @!P0 NANOSLEEP.SYNCS 0x989680 ;  /* 0x009896800000895d */ /* 0x010fea0003900000 */
[----:B------:R-:W4:Y:S02]  /*c1a0*/  @!P0 SYNCS.PHASECHK.TRANS64 P0, [R0+URZ+0x98], R3 ;  /* 0x00009803000085a7 */ /* 0x000f2400080010ff */
[----:B----4-:R-:W-:Y:S05]  /*c1b0*/  @!P0 BRA `(.L_x_177) ;  /* 0xfffffffc00f08947 */ /* 0x010fea000383ffff */
[----:B------:R-:W-:Y:S05]  /*c1c0*/  BRA `(.L_x_178) ;  /* 0xffffff8c002c7947 */ /* 0x000fea000383ffff */
.L_x_89:
[----:B---3--:R-:W-:-:S07]  /*c1d0*/  MOV R0, UR21 ;  /* 0x0000001500007c02 */ /* 0x008fce0008000f00 */
.L_x_179:
[----:B---3--:R3:W4:Y:S02]  /*c1e0*/  SYNCS.PHASECHK.TRANS64.TRYWAIT P0, [R0+URZ+0xa0], R3 ;  /* 0x0000a003000075a7 */ /* 0x00872400080011ff */
[----:B----4-:R-:W-:Y:S05]  /*c1f0*/  @!P0 NANOSLEEP.SYNCS 0x989680 ;  /* 0x009896800000895d */ /* 0x010fea0003900000 */
[----:B------:R-:W4:Y:S02]  /*c200*/  @!P0 SYNCS.PHASECHK.TRANS64 P0, [R0+URZ+0xa0], R3 ;  /* 0x0000a003000085a7 */ /* 0x000f2400080010ff */
[----:B----4-:R-:W-:Y:S05]  /*c210*/  @!P0 BRA `(.L_x_179) ;  /* 0xfffffffc00f08947 */ /* 0x010fea000383ffff */
[----:B------:R-:W-:Y:S05]  /*c220*/  BRA `(.L_x_180) ;  /* 0xffffff8c001c7947 */ /* 0x000fea000383ffff */
.L_x_91:
[----:B-1----:R1:W2:Y:S02]  /*c230*/  SYNCS.PHASECHK.TRANS64.TRYWAIT P0, [R3+URZ+0xc0], R0 ;  /* 0x0000c000030075a7 */ /* 0x0022a400080011ff */
[----:B--2---:R-:W-:Y:S05]  /*c240*/  @!P0 NANOSLEEP.SYNCS 0x989680 ;  /* 0x009896800000895d */ /* 0x004fea0003900000 */
[----:B------:R-:W2:Y:S02]  /*c250*/  @!P0 SYNCS.PHASECHK.TRANS64 P0, [R3+URZ+0xc0], R0 ;  /* 0x0000c000030085a7 */ /* 0x000ea400080010ff */
[----:B--2---:R-:W-:Y:S05]  /*c260*/  @!P0 BRA `(.L_x_91) ;  /* 0xfffffffc00f08947 */ /* 0x004fea000383ffff */
[----:B------:R-:W-:Y:S05]  /*c270*/  BRA `(.L_x_181) ;  /* 0xffffff8c00e87947 */ /* 0x000fea000383ffff */
.L_x_102:
[----:B--2---:R2:W1:Y:S02]  /*c280*/  SYNCS.PHASECHK.TRANS64.TRYWAIT P1, [R3+URZ+0x70], R2 ;  /* 0x00007002030075a7 */ /* 0x00446400080211ff */
[----:B-1----:R-:W-:Y:S05]  /*c290*/  @!P1 NANOSLEEP.SYNCS 0x989680 ;  /* 0x009896800000995d */ /* 0x002fea0003900000 */
[----:B------:R-:W1:Y:S02]  /*c2a0*/  @!P1 SYNCS.PHASECHK.TRANS64 P1, [R3+URZ+0x70], R2 ;  /* 0x00007002030095a7 */ /* 0x000e6400080210ff */
[----:B-1----:R-:W-:Y:S05]  /*c2b0*/  @!P1 BRA `(.L_x_102) ;  /* 0xfffffffc00f09947 */ /* 0x002fea000383ffff */
[----:B------:R-:W-:Y:S05]  /*c2c0*/  BRA `(.L_x_101) ;  /* 0xffffff9c006c7947 */ /* 0x000fea000383ffff */
.L_x_104:
[----:B--2---:R2:W4:Y:S02]  /*c2d0*/  SYNCS.PHASECHK.TRANS64.TRYWAIT P0, [R177+URZ+0xe0], R4 ;  /* 0x0000e004b10075a7 */ /* 0x00452400080011ff */
[----:B----4-:R-:W-:Y:S05]  /*c2e0*/  @!P0 NANOSLEEP.SYNCS 0x989680 ;  /* 0x009896800000895d */ /* 0x010fea0003900000 */
[----:B------:R-:W4:Y:S02]  /*c2f0*/  @!P0 SYNCS.PHASECHK.TRANS64 P0, [R177+URZ+0xe0], R4 ;  /* 0x0000e004b10085a7 */ /* 0x000f2400080010ff */
[----:B----4-:R-:W-:Y:S05]  /*c300*/  @!P0 BRA `(.L_x_104) ;  /* 0xfffffffc00f08947 */ /* 0x010fea000383ffff */
[----:B------:R-:W-:Y:S05]  /*c310*/  BRA `(.L_x_103) ;  /* 0xffffff9c00c47947 */ /* 0x000fea000383ffff */
.L_x_113:
[----:B---3--:R3:W4:Y:S02]  /*c320*/  SYNCS.PHASECHK.TRANS64.TRYWAIT P0, [R190+URZ+0x70], R5 ;  /* 0x00007005be0075a7 */ /* 0x00872400080011ff */
[----:B----4-:R-:W-:Y:S05]  /*c330*/  @!P0 NANOSLEEP.SYNCS 0x989680 ;  /* 0x009896800000895d */ /* 0x010fea0003900000 */
[----:B------:R-:W4:Y:S02]  /*c340*/  @!P0 SYNCS.PHASECHK.TRANS64 P0, [R190+URZ+0x70], R5 ;  /* 0x00007005be0085a7 */ /* 0x000f2400080010ff */
[----:B----4-:R-:W-:Y:S05]  /*c350*/  @!P0 BRA `(.L_x_113) ;  /* 0xfffffffc00f08947 */ /* 0x010fea000383ffff */
[----:B------:R-:W-:Y:S05]  /*c360*/  BRA `(.L_x_112) ;  /* 0xffffffb000d47947 */ /* 0x000fea000383ffff */
.L_x_122:
[----:B---3--:R3:W4:Y:S02]  /*c370*/  SYNCS.PHASECHK.TRANS64.TRYWAIT P0, [R0+URZ+0x70], R7 ;  /* 0x00007007000075a7 */ /* 0x00872400080011ff */
[----:B----4-:R-:W-:Y:S05]  /*c380*/  @!P0 NANOSLEEP.SYNCS 0x989680 ;  /* 0x009896800000895d */ /* 0x010fea0003900000 */
[----:B------:R-:W4:Y:S02]  /*c390*/  @!P0 SYNCS.PHASECHK.TRANS64 P0, [R0+URZ+0x70], R7 ;  /* 0x00007007000085a7 */ /* 0x000f2400080010ff */
[----:B----4-:R-:W-:Y:S05]  /*c3a0*/  @!P0 BRA `(.L_x_122) ;  /* 0xfffffffc00f08947 */ /* 0x010fea000383ffff */
[----:B------:R-:W-:Y:S05]  /*c3b0*/  BRA `(.L_x_121) ;  /* 0xffffffc8002c7947 */ /* 0x000fea000383ffff */
.L_x_131:
[----:B---3--:R3:W4:Y:S02]  /*c3c0*/  SYNCS.PHASECHK.TRANS64.TRYWAIT P0, [R0+URZ+0x70], R5 ;  /* 0x00007005000075a7 */ /* 0x00872400080011ff */
[----:B----4-:R-:W-:Y:S05]  /*c3d0*/  @!P0 NANOSLEEP.SYNCS 0x989680 ;  /* 0x009896800000895d */ /* 0x010fea0003900000 */
[----:B------:R-:W4:Y:S02]  /*c3e0*/  @!P0 SYNCS.PHASECHK.TRANS64 P0, [R0+URZ+0x70], R5 ;  /* 0x00007005000085a7 */ /* 0x000f2400080010ff */
[----:B----4-:R-:W-:Y:S05]  /*c3f0*/  @!P0 BRA `(.L_x_131) ;  /* 0xfffffffc00f08947 */ /* 0x010fea000383ffff */
[----:B------:R-:W-:Y:S05]  /*c400*/  BRA `(.L_x_130) ;  /* 0xffffffdc00907947 */ /* 0x000fea000383ffff */
        .weak           $__internal_0_$__cuda_sm10x_tcgen05_guardrail_trap_col_being_dealloced_not_returned_by_alloc
        .type           $__internal_0_$__cuda_sm10x_tcgen05_guardrail_trap_col_being_dealloced_not_returned_by_alloc,@function
        .size           $__internal_0_$__cuda_sm10x_tcgen05_guardrail_trap_col_being_dealloced_not_returned_by_alloc,($__internal_1_$__cuda_sm10x_tcgen05_guardrail_trap_phase_invalid_during_alloc - $__internal_0_$__cuda_sm10x_tcgen05_guardrail_trap_col_being_dealloced_not_returned_by_alloc)
$__internal_0_$__cuda_sm10x_tcgen05_guardrail_trap_col_being_dealloced_not_returned_by_alloc:
[----:B------:R-:W-:Y:S05]  /*c410*/  BPT.TRAP 0x1 ;  /* 0x000000040000795c */ /* 0x000fea0000300000 */
[----:B------:R-:W-:-:S04]  /*c420*/  HFMA2 R3, -RZ, RZ, 0, 0 ;  /* 0x00000000ff037431 */ /* 0x000fc800000001ff */
[----:B------:R-:W-:Y:S05]  /*c430*/  RET.REL.NODEC R2 `(_ZN7cutlass13device_kernelINS_4gemm6kernel13GemmUniversalIN4cute5tupleIJiiiiEEENS1_10collective13CollectiveMmaINS1_35MainloopSm100TmaUmmaWarpSpecializedILi7ELi2ELi2ENS5_IJNS4_1CILi1EEENSA_ILi2EEESB_EEEEENS5_IJNSA_ILi128EEENSA_ILi256EEENSA_ILi64EEEEEENS_12float_e5m2_tENS5_IJlSB_lEEESJ_SK_NS4_8TiledMMAINS4_8MMA_AtomIJNS4_10MMA_TraitsINS4_19SM100_MMA_F8F6F4_SSEJSJ_SJ_fSF_SG_NS4_17integral_constantINS4_4UMMA5MajorELSR_0EEESS_NSP_INSQ_7ScaleInELST_0EEESU_EEEEEENS4_6LayoutINS5_IJSB_SB_SB_EEENS5_IJNSA_ILi0EEESZ_SZ_EEEEENS5_IJNS4_10UnderscoreES12_S12_EEEEENS4_23SM90_TMA_LOAD_MULTICASTENS4_14ComposedLayoutINS4_7SwizzleILi2ELi4ELi3EEENS4_18smem_ptr_flag_bitsILi8EEENSX_INS5_IJNSA_ILi8EEESH_EEENS5_IJSH_SB_EEEEEEEvNS4_8identityENS4_13SM90_TMA_LOADES1F_vS1G_EENS_8epilogue10collective18CollectiveEpilogueINS1J_23Sm100TmaWarpSpecializedILi4ELi2ELi64ELb0ELb0EEEJSI_NS5_IJNSX_ISF_SB_EENSX_ISH_SB_EEEEESJ_SK_SJ_SK_NS1J_6fusion15FusionCallbacksIS1N_NS1R_17LinearCombinationISJ_fSJ_fLNS_15FloatRoundStyleE2EEESI_S1Q_JEEENS4_5SM1004TMEM4LOAD26SM100_TMEM_LOAD_32dp32b64xES1H_S1F_NS4_39AutoVectorizingCopyWithAssumedAlignmentILi128EEENS4_14SM90_TMA_STOREES1F_S22_S22_EEEvvEEEEvNT_6ParamsE) ;  /* 0xffffff3802f07950 */ /* 0x000fea0003c3ffff */
        .weak           $__internal_1_$__cuda_sm10x_tcgen05_guardrail_trap_phase_invalid_during_alloc
        .type           $__internal_1_$__cuda_sm10x_tcgen05_guardrail_trap_phase_invalid_during_alloc,@function
        .size           $__internal_1_$__cuda_sm10x_tcgen05_guardrail_trap_phase_invalid_during_alloc,($__internal_2_$__cuda_sm10x_tcgen05_guardrail_trap_unallocated_columns_being_dealloced - $__internal_1_$__cuda_sm10x_tcgen05_guardrail_trap_phase_invalid_during_alloc)
$__internal_1_$__cuda_sm10x_tcgen05_guardrail_trap_phase_invalid_during_alloc:
[----:B------:R-:W-:Y:S05]  /*c440*/  BPT.TRAP 0x1 ;  /* 0x000000040000795c */ /* 0x000fea0000300000 */
[----:B------:R-:W-:-:S04]  /*c450*/  MOV R5, 0x0 ;  /* 0x0000000000057802 */ /* 0x000fc80000000f00 */
[----:B------:R-:W-:Y:S05]  /*c460*/  RET.REL.NODEC R4 `(_ZN7cutlass13device_kernelINS_4gemm6kernel13GemmUniversalIN4cute5tupleIJiiiiEEENS1_10collective13CollectiveMmaINS1_35MainloopSm100TmaUmmaWarpSpecializedILi7ELi2ELi2ENS5_IJNS4_1CILi1EEENSA_ILi2EEESB_EEEEENS5_IJNSA_ILi128EEENSA_ILi256EEENSA_ILi64EEEEEENS_12float_e5m2_tENS5_IJlSB_lEEESJ_SK_NS4_8TiledMMAINS4_8MMA_AtomIJNS4_10MMA_TraitsINS4_19SM100_MMA_F8F6F4_SSEJSJ_SJ_fSF_SG_NS4_17integral_constantINS4_4UMMA5MajorELSR_0EEESS_NSP_INSQ_7ScaleInELST_0EEESU_EEEEEENS4_6LayoutINS5_IJSB_SB_SB_EEENS5_IJNSA_ILi0EEESZ_SZ_EEEEENS5_IJNS4_10UnderscoreES12_S12_EEEEENS4_23SM90_TMA_LOAD_MULTICASTENS4_14ComposedLayoutINS4_7SwizzleILi2ELi4ELi3EEENS4_18smem_ptr_flag_bitsILi8EEENSX_INS5_IJNSA_ILi8EEESH_EEENS5_IJSH_SB_EEEEEEEvNS4_8identityENS4_13SM90_TMA_LOADES1F_vS1G_EENS_8epilogue10collective18CollectiveEpilogueINS1J_23Sm100TmaWarpSpecializedILi4ELi2ELi64ELb0ELb0EEEJSI_NS5_IJNSX_ISF_SB_EENSX_ISH_SB_EEEEESJ_SK_SJ_SK_NS1J_6fusion15FusionCallbacksIS1N_NS1R_17LinearCombinationISJ_fSJ_fLNS_15FloatRoundStyleE2EEESI_S1Q_JEEENS4_5SM1004TMEM4LOAD26SM100_TMEM_LOAD_32dp32b64xES1H_S1F_NS4_39AutoVectorizingCopyWithAssumedAlignmentILi128EEENS4_14SM90_TMA_STOREES1F_S22_S22_EEEvvEEEEvNT_6ParamsE) ;  /* 0xffffff3804e47950 */ /* 0x000fea0003c3ffff */
        .weak           $__internal_2_$__cuda_sm10x_tcgen05_guardrail_trap_unallocated_columns_being_dealloced
        .type           $__internal_2_$__cuda_sm10x_tcgen05_guardrail_trap_unallocated_columns_being_dealloced,@function
        .size           $__internal_2_$__cuda_sm10x_tcgen05_guardrail_trap_unallocated_columns_being_dealloced,(.L_x_183 - $__internal_2_$__cuda_sm10x_tcgen05_guardrail_trap_unallocated_columns_being_dealloced)
$__internal_2_$__cuda_sm10x_tcgen05_guardrail_trap_unallocated_columns_being_dealloced:
[----:B------:R-:W-:Y:S05]  /*c470*/  BPT.TRAP 0x1 ;  /* 0x000000040000795c */ /* 0x000fea0000300000 */
[----:B------:R-:W-:-:S04]  /*c480*/  HFMA2 R3, -RZ, RZ, 0, 0 ;  /* 0x00000000ff037431 */ /* 0x000fc800000001ff */
[----:B------:R-:W-:Y:S05]  /*c490*/  RET.REL.NODEC R2 `(_ZN7cutlass13device_kernelINS_4gemm6kernel13GemmUniversalIN4cute5tupleIJiiiiEEENS1_10collective13CollectiveMmaINS1_35MainloopSm100TmaUmmaWarpSpecializedILi7ELi2ELi2ENS5_IJNS4_1CILi1EEENSA_ILi2EEESB_EEEEENS5_IJNSA_ILi128EEENSA_ILi256EEENSA_ILi64EEEEEENS_12float_e5m2_tENS5_IJlSB_lEEESJ_SK_NS4_8TiledMMAINS4_8MMA_AtomIJNS4_10MMA_TraitsINS4_19SM100_MMA_F8F6F4_SSEJSJ_SJ_fSF_SG_NS4_17integral_constantINS4_4UMMA5MajorELSR_0EEESS_NSP_INSQ_7ScaleInELST_0EEESU_EEEEEENS4_6LayoutINS5_IJSB_SB_SB_EEENS5_IJNSA_ILi0EEESZ_SZ_EEEEENS5_IJNS4_10UnderscoreES12_S12_EEEEENS4_23SM90_TMA_LOAD_MULTICASTENS4_14ComposedLayoutINS4_7SwizzleILi2ELi4ELi3EEENS4_18smem_ptr_flag_bitsILi8EEENSX_INS5_IJNSA_ILi8EEESH_EEENS5_IJSH_SB_EEEEEEEvNS4_8identityENS4_13SM90_TMA_LOADES1F_vS1G_EENS_8epilogue10collective18CollectiveEpilogueINS1J_23Sm100TmaWarpSpecializedILi4ELi2ELi64ELb0ELb0EEEJSI_NS5_IJNSX_ISF_SB_EENSX_ISH_SB_EEEEESJ_SK_SJ_SK_NS1J_6fusion15FusionCallbacksIS1N_NS1R_17LinearCombinationISJ_fSJ_fLNS_15FloatRoundStyleE2EEESI_S1Q_JEEENS4_5SM1004TMEM4LOAD26SM100_TMEM_LOAD_32dp32b64xES1H_S1F_NS4_39AutoVectorizingCopyWithAssumedAlignmentILi128EEENS4_14SM90_TMA_STOREES1F_S22_S22_EEEvvEEEEvNT_6ParamsE) ;  /* 0xffffff3802d87950 */ /* 0x000fea0003c3ffff */
.L_x_182:
[----:B------:R-:W-:-:S00]  /*c4a0*/  BRA `(.L_x_182) ;  /* 0xfffffffc00fc7947 */ /* 0x000fc0000383ffff */
[----:B------:R-:W-:-:S00]  /*c4b0*/  NOP ;  /* 0x0000000000007918 */ /* 0x000fc00000000000 */
        /* <DEDUP_REMOVED lines=12> */
.L_x_183:


//--------------------- .nv.global.init           --------------------------
	.section	.nv.global.init,"aw",@progbits
.nv.global.init:
	.type		$str$27,@object
	.size		$str$27,($str$28 - $str$27)
$str$27:
        /*0000*/ 	.byte	0x28, 0x61, 0x64, 0x64, 0x72, 0x65, 0x73, 0x73, 0x20, 0x26, 0x20, 0x6d, 0x61, 0x73, 0x6b, 0x29
        /*0010*/ 	.byte	0x20, 0x3d, 0x3d, 0x20, 0x30, 0x00
	.type		$str$28,@object
	.size		$str$28,($str$26 - $str$28)
$str$28:
        /*0016*/ 	.byte	0x2f, 0x74, 0x6d, 0x70, 0x2f, 0x63, 0x75, 0x74, 0x6c, 0x61, 0x73, 0x73, 0x5f, 0x73, 0x77, 0x65
        /*0026*/ 	.byte	0x65, 0x70, 0x5f, 0x73, 0x72, 0x63, 0x2f, 0x69, 0x6e, 0x63, 0x6c, 0x75, 0x64, 0x65, 0x2f, 0x63
        /*0036*/ 	.byte	0x75, 0x74, 0x65, 0x2f, 0x70, 0x6f, 0x69, 0x6e, 0x74, 0x65, 0x72, 0x5f, 0x66, 0x6c, 0x61, 0x67
        /*0046*/ 	.byte	0x67, 0x65, 0x64, 0x2e, 0x68, 0x70, 0x70, 0x00
	.type		$str$26,@object
	.size		$str$26,($str$25 - $str$26)
$str$26:
        /*004e*/ 	.byte	0x2f, 0x74, 0x6d, 0x70, 0x2f, 0x63, 0x75, 0x74, 0x6c, 0x61, 0x73, 0x73, 0x5f, 0x73, 0x77, 0x65
        /*005e*/ 	.byte	0x65, 0x70, 0x5f, 0x73, 0x72, 0x63, 0x2f, 0x69, 0x6e, 0x63, 0x6c, 0x75, 0x64, 0x65, 0x2f, 0x63
        /*006e*/ 	.byte	0x75, 0x74, 0x65, 0x2f, 0x61, 0x74, 0x6f, 0x6d, 0x2f, 0x63, 0x6f, 0x70, 0x79, 0x5f, 0x74, 0x72
        /*007e*/ 	.byte	0x61, 0x69, 0x74, 0x73, 0x5f, 0x73, 0x6d, 0x31, 0x30, 0x30, 0x2e, 0x68, 0x70, 0x70, 0x00
	.type		$str$25,@object
	.size		$str$25,(__unnamed_1 - $str$25)
$str$25:
        /*008d*/ 	.byte	0x28, 0x28, 0x75, 0x69, 0x6e, 0x74, 0x33, 0x32, 0x5f, 0x74, 0x28, 0x74, 0x68, 0x72, 0x65, 0x61
        /*009d*/ 	.byte	0x64, 0x49, 0x64, 0x78, 0x2e, 0x78, 0x29, 0x20, 0x2f, 0x20, 0x33, 0x32, 0x29, 0x20, 0x25, 0x20
        /*00ad*/ 	.byte	0x34, 0x29, 0x20, 0x3d, 0x3d, 0x20, 0x28, 0x28, 0x28, 0x74, 0x6d, 0x65, 0x6d, 0x5f, 0x61, 0x64
        /*00bd*/ 	.byte	0x64, 0x72, 0x20, 0x3e, 0x3e, 0x20, 0x31, 0x36, 0x29, 0x20, 0x2f, 0x20, 0x33, 0x32, 0x29, 0x20
        /*00cd*/ 	.byte	0x25, 0x20, 0x34, 0x29, 0x00
	.type		__unnamed_1,@object
	.size		__unnamed_1,(__unnamed_2 - __unnamed_1)
__unnamed_1:
        /*00d2*/ 	.byte	0x61, 0x75, 0x74, 0x6f, 0x20, 0x63, 0x75, 0x74, 0x65, 0x3a, 0x3a, 0x61, 0x73, 0x5f, 0x70, 0x6f
        /* <DEDUP_REMOVED lines=24> */
        /*0262*/ 	.byte	0x43, 0x3c, 0x38, 0x31, 0x39, 0x32, 0x3e, 0x3e, 0x3e, 0x3e, 0x5d, 0x00
	.type		__unnamed_2,@object
	.size		__unnamed_2,(__unnamed_3 - __unnamed_2)
__unnamed_2:
        /* <DEDUP_REMOVED lines=26> */
	.type		__unnamed_3,@object
	.size		__unnamed_3,(.L_3 - __unnamed_3)
__unnamed_3:
        /* <DEDUP_REMOVED lines=42> */
        /*06aa*/ 	.byte	0x3e, 0x3e, 0x3e, 0x3e, 0x5d, 0x00
.L_3:


//--------------------- .nv.shared._ZN7cutlass13device_kernelINS_4gemm6kernel13GemmUniversalIN4cute5tupleIJiiiiEEENS1_10collective13CollectiveMmaINS1_35MainloopSm100TmaUmmaWarpSpecializedILi7ELi2ELi2ENS5_IJNS4_1CILi1EEENSA_ILi2EEESB_EEEEENS5_IJNSA_ILi128EEENSA_ILi256EEENSA_ILi64EEEEEENS_12float_e5m2_tENS5_IJlSB_lEEESJ_SK_NS4_8TiledMMAINS4_8MMA_AtomIJNS4_10MMA_TraitsINS4_19SM100_MMA_F8F6F4_SSEJSJ_SJ_fSF_SG_NS4_17integral_constantINS4_4UMMA5MajorELSR_0EEESS_NSP_INSQ_7ScaleInELST_0EEESU_EEEEEENS4_6LayoutINS5_IJSB_SB_SB_EEENS5_IJNSA_ILi0EEESZ_SZ_EEEEENS5_IJNS4_10UnderscoreES12_S12_EEEEENS4_23SM90_TMA_LOAD_MULTICASTENS4_14ComposedLayoutINS4_7SwizzleILi2ELi4ELi3EEENS4_18smem_ptr_flag_bitsILi8EEENSX_INS5_IJNSA_ILi8EEESH_EEENS5_IJSH_SB_EEEEEEEvNS4_8identityENS4_13SM90_TMA_LOADES1F_vS1G_EENS_8epilogue10collective18CollectiveEpilogueINS1J_23Sm100TmaWarpSpecializedILi4ELi2ELi64ELb0ELb0EEEJSI_NS5_IJNSX_ISF_SB_EENSX_ISH_SB_EEEEESJ_SK_SJ_SK_NS1J_6fusion15FusionCallbacksIS1N_NS1R_17LinearCombinationISJ_fSJ_fLNS_15FloatRoundStyleE2EEESI_S1Q_JEEENS4_5SM1004TMEM4LOAD26SM100_TMEM_LOAD_32dp32b64xES1H_S1F_NS4_39AutoVectorizingCopyWithAssumedAlignmentILi128EEENS4_14SM90_TMA_STOREES1F_S22_S22_EEEvvEEEEvNT_6ParamsE --------------------------
	.section	.nv.shared._ZN7cutlass13device_kernelINS_4gemm6kernel13GemmUniversalIN4cute5tupleIJiiiiEEENS1_10collective13CollectiveMmaINS1_35MainloopSm100TmaUmmaWarpSpecializedILi7ELi2ELi2ENS5_IJNS4_1CILi1EEENSA_ILi2EEESB_EEEEENS5_IJNSA_ILi128EEENSA_ILi256EEENSA_ILi64EEEEEENS_12float_e5m2_tENS5_IJlSB_lEEESJ_SK_NS4_8TiledMMAINS4_8MMA_AtomIJNS4_10MMA_TraitsINS4_19SM100_MMA_F8F6F4_SSEJSJ_SJ_fSF_SG_NS4_17integral_constantINS4_4UMMA5MajorELSR_0EEESS_NSP_INSQ_7ScaleInELST_0EEESU_EEEEEENS4_6LayoutINS5_IJSB_SB_SB_EEENS5_IJNSA_ILi0EEESZ_SZ_EEEEENS5_IJNS4_10UnderscoreES12_S12_EEEEENS4_23SM90_TMA_LOAD_MULTICASTENS4_14ComposedLayoutINS4_7SwizzleILi2ELi4ELi3EEENS4_18smem_ptr_flag_bitsILi8EEENSX_INS5_IJNSA_ILi8EEESH_EEENS5_IJSH_SB_EEEEEEEvNS4_8identityENS4_13SM90_TMA_LOADES1F_vS1G_EENS_8epilogue10collective18CollectiveEpilogueINS1J_23Sm100TmaWarpSpecializedILi4ELi2ELi64ELb0ELb0EEEJSI_NS5_IJNSX_ISF_SB_EENSX_ISH_SB_EEEEESJ_SK_SJ_SK_NS1J_6fusion15FusionCallbacksIS1N_NS1R_17LinearCombinationISJ_fSJ_fLNS_15FloatRoundStyleE2EEESI_S1Q_JEEENS4_5SM1004TMEM4LOAD26SM100_TMEM_LOAD_32dp32b64xES1H_S1F_NS4_39AutoVectorizingCopyWithAssumedAlignmentILi128EEENS4_14SM90_TMA_STOREES1F_S22_S22_EEEvvEEEEvNT_6ParamsE,"aw",@nobits
	.sectionflags	@""
	.align	16
	.zero		1024


//--------------------- .nv.shared.reserved.0     --------------------------
	.section	.nv.shared.reserved.0,"aw",@nobits
	.weak		__nv_reservedSMEM_offset_0_alias
	.size		__nv_reservedSMEM_offset_0_alias, 0, 64
	.other		__nv_reservedSMEM_offset_0_alias,@"STO_CUDA_RESERVED_SHARED STV_DEFAULT"
__nv_reservedSMEM_offset_0_alias:
	.zero		0
.nv.shared.reserved.0:
	.zero		64
	.weak		__nv_reservedSMEM_tcgen05_partition
	.type		__nv_reservedSMEM_tcgen05_partition,@object
	.size		__nv_reservedSMEM_tcgen05_partition,(.L_0 - __nv_reservedSMEM_tcgen05_partition)
__nv_reservedSMEM_tcgen05_partition:
	.zero		32
.L_0:


//--------------------- .nv.global                --------------------------
	.section	.nv.global,"aw",@nobits
.nv.global:
	.type		_ZN40_INTERNAL_9b6f8990_4_k_cu_919ab57a_382884cute1_E,@object
	.size		_ZN40_INTERNAL_9b6f8990_4_k_cu_919ab57a_382884cute1_E,(_ZN40_INTERNAL_9b6f8990_4_k_cu_919ab57a_382884cuda3std3__45__cpo6cbeginE - _ZN40_INTERNAL_9b6f8990_4_k_cu_919ab57a_382884cute1_E)
_ZN40_INTERNAL_9b6f8990_4_k_cu_919ab57a_382884cute1_E:
	.zero		1
	.type		_ZN40_INTERNAL_9b6f8990_4_k_cu_919ab57a_382884cuda3std3__45__cpo6cbeginE,@object
	.size		_ZN40_INTERNAL_9b6f8990_4_k_cu_919ab57a_382884cuda3std3__45__cpo6cbeginE,(_ZN40_INTERNAL_9b6f8990_4_k_cu_919ab57a_382884cuda3std3__48in_placeE - _ZN40_INTERNAL_9b6f8990_4_k_cu_919ab57a_382884cuda3std3__45__cpo6cbeginE)
_ZN40_INTERNAL_9b6f8990_4_k_cu_919ab57a_382884cuda3std3__45__cpo6cbeginE:
	.zero		1
	.type		_ZN40_INTERNAL_9b6f8990_4_k_cu_919ab57a_382884cuda3std3__48in_placeE,@object
	.size		_ZN40_INTERNAL_9b6f8990_4_k_cu_919ab57a_382884cuda3std3__48in_placeE,(_ZN40_INTERNAL_9b6f8990_4_k_cu_919ab57a_382884cuda3std6ranges3__45__cpo9iter_moveE - _ZN40_INTERNAL_9b6f8990_4_k_cu_919ab57a_382884cuda3std3__48in_placeE)
_ZN40_INTERNAL_9b6f8990_4_k_cu_919ab57a_382884cuda3std3__48in_placeE:
	.zero		1
	.type		_ZN40_INTERNAL_9b6f8990_4_k_cu_919ab57a_382884cuda3std6ranges3__45__cpo9iter_moveE,@object
	.size		_ZN40_INTERNAL_9b6f8990_4_k_cu_919ab57a_382884cuda3std6ranges3__45__cpo9iter_moveE,(_ZN40_INTERNAL_9b6f8990_4_k_cu_919ab57a_382884cuda3std3__45__cpo5beginE - _ZN40_INTERNAL_9b6f8990_4_k_cu_919ab57a_382884cuda3std6ranges3__45__cpo9iter_moveE)
_ZN40_INTERNAL_9b6f8990_4_k_cu_919ab57a_382884cuda3std6ranges3__45__cpo9iter_moveE:
	.zero		1
	.type		_ZN40_INTERNAL_9b6f8990_4_k_cu_919ab57a_382884cuda3std3__45__cpo5beginE,@object
	.size		_ZN40_INTERNAL_9b6f8990_4_k_cu_919ab57a_382884cuda3std3__45__cpo5beginE,(_ZN40_INTERNAL_9b6f8990_4_k_cu_919ab57a_382884cuda3std3__442_GLOBAL__N__9b6f8990_4_k_cu_919ab57a_382886ignoreE - _ZN40_INTERNAL_9b6f8990_4_k_cu_919ab57a_382884cuda3std3__45__cpo5beginE)
_ZN40_INTERNAL_9b6f8990_4_k_cu_919ab57a_382884cuda3std3__45__cpo5beginE:
	.zero		1
	.type		_ZN40_INTERNAL_9b6f8990_4_k_cu_919ab57a_382884cuda3std3__442_GLOBAL__N__9b6f8990_4_k_cu_919ab57a_382886ignoreE,@object
	.size		_ZN40_INTERNAL_9b6f8990_4_k_cu_919ab57a_382884cuda3std3__442_GLOBAL__N__9b6f8990_4_k_cu_919ab57a_382886ignoreE,(_ZN40_INTERNAL_9b6f8990_4_k_cu_919ab57a_382884cute7productE - _ZN40_INTERNAL_9b6f8990_4_k_cu_919ab57a_382884cuda3std3__442_GLOBAL__N__9b6f8990_4_k_cu_919ab57a_382886ignoreE)
_ZN40_INTERNAL_9b6f8990_4_k_cu_919ab57a_382884cuda3std3__442_GLOBAL__N__9b6f8990_4_k_cu_919ab57a_382886ignoreE:
	.zero		1
	.type		_ZN40_INTERNAL_9b6f8990_4_k_cu_919ab57a_382884cute7productE,@object
	.size		_ZN40_INTERNAL_9b6f8990_4_k_cu_919ab57a_382884cute7productE,(_ZN40_INTERNAL_9b6f8990_4_k_cu_919ab57a_382884cuda3std3__45__cpo3endE - _ZN40_INTERNAL_9b6f8990_4_k_cu_919ab57a_382884cute7productE)
_ZN40_INTERNAL_9b6f8990_4_k_cu_919ab57a_382884cute7productE:
	.zero		1
	.type		_ZN40_INTERNAL_9b6f8990_4_k_cu_919ab57a_382884cuda3std3__45__cpo3endE,@object
	.size		_ZN40_INTERNAL_9b6f8990_4_k_cu_919ab57a_382884cuda3std3__45__cpo3endE,(_ZN40_INTERNAL_9b6f8990_4_k_cu_919ab57a_382884cuda3std3__419piecewise_constructE - _ZN40_INTERNAL_9b6f8990_4_k_cu_919ab57a_382884cuda3std3__45__cpo3endE)
_ZN40_INTERNAL_9b6f8990_4_k_cu_919ab57a_382884cuda3std3__45__cpo3endE:
	.zero		1
	.type		_ZN40_INTERNAL_9b6f8990_4_k_cu_919ab57a_382884cuda3std3__419piecewise_constructE,@object
	.size		_ZN40_INTERNAL_9b6f8990_4_k_cu_919ab57a_382884cuda3std3__419piecewise_constructE,(_ZN40_INTERNAL_9b6f8990_4_k_cu_919ab57a_382884cuda3std3__45__cpo4cendE - _ZN40_INTERNAL_9b6f8990_4_k_cu_919ab57a_382884cuda3std3__419piecewise_constructE)
_ZN40_INTERNAL_9b6f8990_4_k_cu_919ab57a_382884cuda3std3__419piecewise_constructE:
	.zero		1
	.type		_ZN40_INTERNAL_9b6f8990_4_k_cu_919ab57a_382884cuda3std3__45__cpo4cendE,@object
	.size		_ZN40_INTERNAL_9b6f8990_4_k_cu_919ab57a_382884cuda3std3__45__cpo4cendE,(_ZN40_INTERNAL_9b6f8990_4_k_cu_919ab57a_382884cuda3std6ranges3__45__cpo4swapE - _ZN40_INTERNAL_9b6f8990_4_k_cu_919ab57a_382884cuda3std3__45__cpo4cendE)
_ZN40_INTERNAL_9b6f8990_4_k_cu_919ab57a_382884cuda3std3__45__cpo4cendE:
	.zero		1
	.type		_ZN40_INTERNAL_9b6f8990_4_k_cu_919ab57a_382884cuda3std6ranges3__45__cpo4swapE,@object
	.size		_ZN40_INTERNAL_9b6f8990_4_k_cu_919ab57a_382884cuda3std6ranges3__45__cpo4swapE,(.L_11 - _ZN40_INTERNAL_9b6f8990_4_k_cu_919ab57a_382884cuda3std6ranges3__45__cpo4swapE)
_ZN40_INTERNAL_9b6f8990_4_k_cu_919ab57a_382884cuda3std6ranges3__45__cpo4swapE:
	.zero		1
.L_11:


//--------------------- .nv.constant0._ZN7cutlass13device_kernelINS_4gemm6kernel13GemmUniversalIN4cute5tupleIJiiiiEEENS1_10collective13CollectiveMmaINS1_35MainloopSm100TmaUmmaWarpSpecializedILi7ELi2ELi2ENS5_IJNS4_1CILi1EEENSA_ILi2EEESB_EEEEENS5_IJNSA_ILi128EEENSA_ILi256EEENSA_ILi64EEEEEENS_12float_e5m2_tENS5_IJlSB_lEEESJ_SK_NS4_8TiledMMAINS4_8MMA_AtomIJNS4_10MMA_TraitsINS4_19SM100_MMA_F8F6F4_SSEJSJ_SJ_fSF_SG_NS4_17integral_constantINS4_4UMMA5MajorELSR_0EEESS_NSP_INSQ_7ScaleInELST_0EEESU_EEEEEENS4_6LayoutINS5_IJSB_SB_SB_EEENS5_IJNSA_ILi0EEESZ_SZ_EEEEENS5_IJNS4_10UnderscoreES12_S12_EEEEENS4_23SM90_TMA_LOAD_MULTICASTENS4_14ComposedLayoutINS4_7SwizzleILi2ELi4ELi3EEENS4_18smem_ptr_flag_bitsILi8EEENSX_INS5_IJNSA_ILi8EEESH_EEENS5_IJSH_SB_EEEEEEEvNS4_8identityENS4_13SM90_TMA_LOADES1F_vS1G_EENS_8epilogue10collective18CollectiveEpilogueINS1J_23Sm100TmaWarpSpecializedILi4ELi2ELi64ELb0ELb0EEEJSI_NS5_IJNSX_ISF_SB_EENSX_ISH_SB_EEEEESJ_SK_SJ_SK_NS1J_6fusion15FusionCallbacksIS1N_NS1R_17LinearCombinationISJ_fSJ_fLNS_15FloatRoundStyleE2EEESI_S1Q_JEEENS4_5SM1004TMEM4LOAD26SM100_TMEM_LOAD_32dp32b64xES1H_S1F_NS4_39AutoVectorizingCopyWithAssumedAlignmentILi128EEENS4_14SM90_TMA_STOREES1F_S22_S22_EEEvvEEEEvNT_6ParamsE --------------------------
	.section	.nv.constant0._ZN7cutlass13device_kernelINS_4gemm6kernel13GemmUniversalIN4cute5tupleIJiiiiEEENS1_10collective13CollectiveMmaINS1_35MainloopSm100TmaUmmaWarpSpecializedILi7ELi2ELi2ENS5_IJNS4_1CILi1EEENSA_ILi2EEESB_EEEEENS5_IJNSA_ILi128EEENSA_ILi256EEENSA_ILi64EEEEEENS_12float_e5m2_tENS5_IJlSB_lEEESJ_SK_NS4_8TiledMMAINS4_8MMA_AtomIJNS4_10MMA_TraitsINS4_19SM100_MMA_F8F6F4_SSEJSJ_SJ_fSF_SG_NS4_17integral_constantINS4_4UMMA5MajorELSR_0EEESS_NSP_INSQ_7ScaleInELST_0EEESU_EEEEEENS4_6LayoutINS5_IJSB_SB_SB_EEENS5_IJNSA_ILi0EEESZ_SZ_EEEEENS5_IJNS4_10UnderscoreES12_S12_EEEEENS4_23SM90_TMA_LOAD_MULTICASTENS4_14ComposedLayoutINS4_7SwizzleILi2ELi4ELi3EEENS4_18smem_ptr_flag_bitsILi8EEENSX_INS5_IJNSA_ILi8EEESH_EEENS5_IJSH_SB_EEEEEEEvNS4_8identityENS4_13SM90_TMA_LOADES1F_vS1G_EENS_8epilogue10collective18CollectiveEpilogueINS1J_23Sm100TmaWarpSpecializedILi4ELi2ELi64ELb0ELb0EEEJSI_NS5_IJNSX_ISF_SB_EENSX_ISH_SB_EEEEESJ_SK_SJ_SK_NS1J_6fusion15FusionCallbacksIS1N_NS1R_17LinearCombinationISJ_fSJ_fLNS_15FloatRoundStyleE2EEESI_S1Q_JEEENS4_5SM1004TMEM4LOAD26SM100_TMEM_LOAD_32dp32b64xES1H_S1F_NS4_39AutoVectorizingCopyWithAssumedAlignmentILi128EEENS4_14SM90_TMA_STOREES1F_S22_S22_EEEvvEEEEvNT_6ParamsE,"a",@progbits
	.sectionflags	@""
	.align	4
.nv.constant0._ZN7cutlass13device_kernelINS_4gemm6kernel13GemmUniversalIN4cute5tupleIJiiiiEEENS1_10collective13CollectiveMmaINS1_35MainloopSm100TmaUmmaWarpSpecializedILi7ELi2ELi2ENS5_IJNS4_1CILi1EEENSA_ILi2EEESB_EEEEENS5_IJNSA_ILi128EEENSA_ILi256EEENSA_ILi64EEEEEENS_12float_e5m2_tENS5_IJlSB_lEEESJ_SK_NS4_8TiledMMAINS4_8MMA_AtomIJNS4_10MMA_TraitsINS4_19SM100_MMA_F8F6F4_SSEJSJ_SJ_fSF_SG_NS4_17integral_constantINS4_4UMMA5MajorELSR_0EEESS_NSP_INSQ_7ScaleInELST_0EEESU_EEEEEENS4_6LayoutINS5_IJSB_SB_SB_EEENS5_IJNSA_ILi0EEESZ_SZ_EEEEENS5_IJNS4_10UnderscoreES12_S12_EEEEENS4_23SM90_TMA_LOAD_MULTICASTENS4_14ComposedLayoutINS4_7SwizzleILi2ELi4ELi3EEENS4_18smem_ptr_flag_bitsILi8EEENSX_INS5_IJNSA_ILi8EEESH_EEENS5_IJSH_SB_EEEEEEEvNS4_8identityENS4_13SM90_TMA_LOADES1F_vS1G_EENS_8epilogue10collective18CollectiveEpilogueINS1J_23Sm100TmaWarpSpecializedILi4ELi2ELi64ELb0ELb0EEEJSI_NS5_IJNSX_ISF_SB_EENSX_ISH_SB_EEEEESJ_SK_SJ_SK_NS1J_6fusion15FusionCallbacksIS1N_NS1R_17LinearCombinationISJ_fSJ_fLNS_15FloatRoundStyleE2EEESI_S1Q_JEEENS4_5SM1004TMEM4LOAD26SM100_TMEM_LOAD_32dp32b64xES1H_S1F_NS4_39AutoVectorizingCopyWithAssumedAlignmentILi128EEENS4_14SM90_TMA_STOREES1F_S22_S22_EEEvvEEEEvNT_6ParamsE:
	.zero		2944


//--------------------- SYMBOLS --------------------------

	.type		.nv.reservedSmem.offset0,@object
	.size		.nv.reservedSmem.offset0,0x4
	.type		.nv.reservedSmem.cap,@object
	.size		.nv.reservedSmem.cap,0x4
	.type		__assertfail,@function
